// auto-generated by cutlass_sweep.gemm — config: {"arch": "sm_90", "cluster_m": 1, "cluster_n": 1, "dtype": "e4m3", "dtype_b": "e4m3", "layout": "nt", "stages": 0, "tile_k": 32, "tile_m": 256, "tile_n": 48}
#include "cutlass/cutlass.h"
#include "cutlass/gemm/collective/collective_builder.hpp"
#include "cutlass/gemm/device/gemm_universal_adapter.h"
#include "cutlass/gemm/kernel/gemm_universal.hpp"
#include "cutlass/epilogue/collective/collective_builder.hpp"

using ElemA = cutlass::float_e4m3_t;
using ElemB = cutlass::float_e4m3_t;
using ElemCD = cutlass::float_e4m3_t;
using Acc  = float;
using TileShape    = cute::Shape<cute::_256, cute::_48, cute::_32>;
using ClusterShape = cute::Shape<cute::_1, cute::_1, cute::_1>;

using CollectiveEpilogue = typename cutlass::epilogue::collective::CollectiveBuilder<
    cutlass::arch::Sm90, cutlass::arch::OpClassTensorOp,
    TileShape, ClusterShape,
    cutlass::epilogue::collective::EpilogueTileAuto,
    Acc, Acc,
    ElemCD, cutlass::layout::RowMajor, 128 / cutlass::sizeof_bits<ElemCD>::value,
    ElemCD, cutlass::layout::RowMajor, 128 / cutlass::sizeof_bits<ElemCD>::value,
    cutlass::epilogue::collective::EpilogueScheduleAuto
  >::CollectiveOp;

using CollectiveMainloop = typename cutlass::gemm::collective::CollectiveBuilder<
    cutlass::arch::Sm90, cutlass::arch::OpClassTensorOp,
    ElemA, cutlass::layout::RowMajor, 128 / cutlass::sizeof_bits<ElemA>::value,
    ElemB, cutlass::layout::ColumnMajor, 128 / cutlass::sizeof_bits<ElemB>::value,
    Acc,
    TileShape, ClusterShape,
    cutlass::gemm::collective::StageCountAutoCarveout<static_cast<int>(sizeof(typename CollectiveEpilogue::SharedStorage))>,
    cutlass::gemm::collective::KernelScheduleAuto
  >::CollectiveOp;

using GemmKernel = cutlass::gemm::kernel::GemmUniversal<
    cute::Shape<int,int,int,int>,
    CollectiveMainloop,
    CollectiveEpilogue
>;
using Gemm = cutlass::gemm::device::GemmUniversalAdapter<GemmKernel>;

// Force the device kernel symbol into the cubin without needing a host main.
auto* _anchor = &cutlass::device_kernel<GemmKernel>;


// ===== COMPILED SASS (sm_90a) =====

	.target	sm_90a

	.elftype	@"ET_EXEC"


//--------------------- .note.nv.tkinfo           --------------------------
	.section	.note.nv.tkinfo,"",@"SHT_NOTE"
	.sectionflags	@"SHF_NOTE_NV_TKINFO"
	.tkinfo
        /*0018*/ 	.word	0x00000002
        /*0030*/ 	.string	""
        /*0030*/ 	.string	"ptxas"
        /*0030*/ 	.string	"Cuda compilation tools, release 13.0, V13.0.88"
        /*0030*/ 	.string	"Build cuda_13.0.r13.0/compiler.36424714_0"
        /*0030*/ 	.string	"-arch sm_90a -m 64 "



//--------------------- .note.nv.cuinfo           --------------------------
	.section	.note.nv.cuinfo,"",@"SHT_NOTE"
	.sectionflags	@"SHF_NOTE_NV_CUINFO"
        /*0018*/ 	.short	0x0002
        /*001a*/ 	.short	0x005a
        /*001c*/ 	.short	0x0082
	.zero		2


//--------------------- .nv.info                  --------------------------
	.section	.nv.info,"",@"SHT_CUDA_INFO"
	.align	4


	//----- nvinfo : EIATTR_REGCOUNT
	.align		4
        /*0000*/ 	.byte	0x04, 0x2f
        /*0002*/ 	.short	(.L_12 - .L_11)
	.align		4
.L_11:
        /*0004*/ 	.word	index@(_ZN7cutlass13device_kernelINS_4gemm6kernel13GemmUniversalIN4cute5tupleIJiiiiEEENS1_10collective13CollectiveMmaINS1_37MainloopSm90TmaGmmaWarpSpecializedFP8ILi23ENS5_IJNS4_1CILi1EEESB_SB_EEENS1_35KernelTmaWarpSpecializedCooperativeEEENS5_IJNSA_ILi256EEENSA_ILi48EEENSA_ILi32EEEEEENS_12float_e4m3_tENS5_IJlSB_lEEESJ_SK_NS4_8TiledMMAINS4_8MMA_AtomIJNS4_4SM904GMMA30MMA_64x16x32_F32E4M3E4M3_SS_TNILNSO_7ScaleInE1ELSQ_1EEEEEENS4_6LayoutINS5_IJNSA_ILi2EEESB_SB_EEENS5_IJSB_NSA_ILi0EEESW_EEEEENS5_IJNS4_10UnderscoreESZ_SZ_EEEEENS4_13SM90_TMA_LOADENS4_14ComposedLayoutINS4_7SwizzleILi1ELi4ELi3EEENS4_18smem_ptr_flag_bitsILi8EEENST_INS5_IJNSA_ILi8EEESH_EEENS5_IJSH_SB_EEEEEEEvNS4_8identityES12_S1C_vS1D_EENS_8epilogue10collective6detail29Sm90TmaWarpSpecializedAdapterINS1G_15DefaultEpilogueISJ_SK_SK_NS1F_6thread17LinearCombinationISJ_Li1EffLNS1K_9ScaleType4KindE0ELNS_15FloatRoundStyleE2ESJ_EENS1_15EpilogueDefaultEEEEEvvEEEEvNT_6ParamsE)
        /*0008*/ 	.word	0x000000a8


	//----- nvinfo : EIATTR_FRAME_SIZE
	.align		4
.L_12:
        /*000c*/ 	.byte	0x04, 0x11
        /*000e*/ 	.short	(.L_14 - .L_13)
	.align		4
.L_13:
        /*0010*/ 	.word	index@(_ZN7cutlass13device_kernelINS_4gemm6kernel13GemmUniversalIN4cute5tupleIJiiiiEEENS1_10collective13CollectiveMmaINS1_37MainloopSm90TmaGmmaWarpSpecializedFP8ILi23ENS5_IJNS4_1CILi1EEESB_SB_EEENS1_35KernelTmaWarpSpecializedCooperativeEEENS5_IJNSA_ILi256EEENSA_ILi48EEENSA_ILi32EEEEEENS_12float_e4m3_tENS5_IJlSB_lEEESJ_SK_NS4_8TiledMMAINS4_8MMA_AtomIJNS4_4SM904GMMA30MMA_64x16x32_F32E4M3E4M3_SS_TNILNSO_7ScaleInE1ELSQ_1EEEEEENS4_6LayoutINS5_IJNSA_ILi2EEESB_SB_EEENS5_IJSB_NSA_ILi0EEESW_EEEEENS5_IJNS4_10UnderscoreESZ_SZ_EEEEENS4_13SM90_TMA_LOADENS4_14ComposedLayoutINS4_7SwizzleILi1ELi4ELi3EEENS4_18smem_ptr_flag_bitsILi8EEENST_INS5_IJNSA_ILi8EEESH_EEENS5_IJSH_SB_EEEEEEEvNS4_8identityES12_S1C_vS1D_EENS_8epilogue10collective6detail29Sm90TmaWarpSpecializedAdapterINS1G_15DefaultEpilogueISJ_SK_SK_NS1F_6thread17LinearCombinationISJ_Li1EffLNS1K_9ScaleType4KindE0ELNS_15FloatRoundStyleE2ESJ_EENS1_15EpilogueDefaultEEEEEvvEEEEvNT_6ParamsE)
        /*0014*/ 	.word	0x00000000


	//----- nvinfo : EIATTR_MIN_STACK_SIZE
	.align		4
.L_14:
        /*0018*/ 	.byte	0x04, 0x12
        /*001a*/ 	.short	(.L_16 - .L_15)
	.align		4
.L_15:
        /*001c*/ 	.word	index@(_ZN7cutlass13device_kernelINS_4gemm6kernel13GemmUniversalIN4cute5tupleIJiiiiEEENS1_10collective13CollectiveMmaINS1_37MainloopSm90TmaGmmaWarpSpecializedFP8ILi23ENS5_IJNS4_1CILi1EEESB_SB_EEENS1_35KernelTmaWarpSpecializedCooperativeEEENS5_IJNSA_ILi256EEENSA_ILi48EEENSA_ILi32EEEEEENS_12float_e4m3_tENS5_IJlSB_lEEESJ_SK_NS4_8TiledMMAINS4_8MMA_AtomIJNS4_4SM904GMMA30MMA_64x16x32_F32E4M3E4M3_SS_TNILNSO_7ScaleInE1ELSQ_1EEEEEENS4_6LayoutINS5_IJNSA_ILi2EEESB_SB_EEENS5_IJSB_NSA_ILi0EEESW_EEEEENS5_IJNS4_10UnderscoreESZ_SZ_EEEEENS4_13SM90_TMA_LOADENS4_14ComposedLayoutINS4_7SwizzleILi1ELi4ELi3EEENS4_18smem_ptr_flag_bitsILi8EEENST_INS5_IJNSA_ILi8EEESH_EEENS5_IJSH_SB_EEEEEEEvNS4_8identityES12_S1C_vS1D_EENS_8epilogue10collective6detail29Sm90TmaWarpSpecializedAdapterINS1G_15DefaultEpilogueISJ_SK_SK_NS1F_6thread17LinearCombinationISJ_Li1EffLNS1K_9ScaleType4KindE0ELNS_15FloatRoundStyleE2ESJ_EENS1_15EpilogueDefaultEEEEEvvEEEEvNT_6ParamsE)
        /*0020*/ 	.word	0x00000000
.L_16:


//--------------------- .nv.compat                --------------------------
	.section	.nv.compat,"",@"SHT_CUDA_COMPAT_INFO"
	.align	4
        /*0000*/ 	.byte	0x02, 0x09, 0x01, 0x00, 0x02, 0x02, 0x04, 0x00, 0x02, 0x05, 0x05, 0x00, 0x03, 0x07, 0x01, 0x01
        /*0010*/ 	.byte	0x02, 0x03, 0x01, 0x00, 0x02, 0x06, 0x01, 0x00, 0x04, 0x0b, 0x08, 0x00, 0x00, 0x00, 0x00, 0x00
        /*0020*/ 	.byte	0x00, 0x00, 0x00, 0x00


//--------------------- .nv.info._ZN7cutlass13device_kernelINS_4gemm6kernel13GemmUniversalIN4cute5tupleIJiiiiEEENS1_10collective13CollectiveMmaINS1_37MainloopSm90TmaGmmaWarpSpecializedFP8ILi23ENS5_IJNS4_1CILi1EEESB_SB_EEENS1_35KernelTmaWarpSpecializedCooperativeEEENS5_IJNSA_ILi256EEENSA_ILi48EEENSA_ILi32EEEEEENS_12float_e4m3_tENS5_IJlSB_lEEESJ_SK_NS4_8TiledMMAINS4_8MMA_AtomIJNS4_4SM904GMMA30MMA_64x16x32_F32E4M3E4M3_SS_TNILNSO_7ScaleInE1ELSQ_1EEEEEENS4_6LayoutINS5_IJNSA_ILi2EEESB_SB_EEENS5_IJSB_NSA_ILi0EEESW_EEEEENS5_IJNS4_10UnderscoreESZ_SZ_EEEEENS4_13SM90_TMA_LOADENS4_14ComposedLayoutINS4_7SwizzleILi1ELi4ELi3EEENS4_18smem_ptr_flag_bitsILi8EEENST_INS5_IJNSA_ILi8EEESH_EEENS5_IJSH_SB_EEEEEEEvNS4_8identityES12_S1C_vS1D_EENS_8epilogue10collective6detail29Sm90TmaWarpSpecializedAdapterINS1G_15DefaultEpilogueISJ_SK_SK_NS1F_6thread17LinearCombinationISJ_Li1EffLNS1K_9ScaleType4KindE0ELNS_15FloatRoundStyleE2ESJ_EENS1_15EpilogueDefaultEEEEEvvEEEEvNT_6ParamsE --------------------------
	.section	.nv.info._ZN7cutlass13device_kernelINS_4gemm6kernel13GemmUniversalIN4cute5tupleIJiiiiEEENS1_10collective13CollectiveMmaINS1_37MainloopSm90TmaGmmaWarpSpecializedFP8ILi23ENS5_IJNS4_1CILi1EEESB_SB_EEENS1_35KernelTmaWarpSpecializedCooperativeEEENS5_IJNSA_ILi256EEENSA_ILi48EEENSA_ILi32EEEEEENS_12float_e4m3_tENS5_IJlSB_lEEESJ_SK_NS4_8TiledMMAINS4_8MMA_AtomIJNS4_4SM904GMMA30MMA_64x16x32_F32E4M3E4M3_SS_TNILNSO_7ScaleInE1ELSQ_1EEEEEENS4_6LayoutINS5_IJNSA_ILi2EEESB_SB_EEENS5_IJSB_NSA_ILi0EEESW_EEEEENS5_IJNS4_10UnderscoreESZ_SZ_EEEEENS4_13SM90_TMA_LOADENS4_14ComposedLayoutINS4_7SwizzleILi1ELi4ELi3EEENS4_18smem_ptr_flag_bitsILi8EEENST_INS5_IJNSA_ILi8EEESH_EEENS5_IJSH_SB_EEEEEEEvNS4_8identityES12_S1C_vS1D_EENS_8epilogue10collective6detail29Sm90TmaWarpSpecializedAdapterINS1G_15DefaultEpilogueISJ_SK_SK_NS1F_6thread17LinearCombinationISJ_Li1EffLNS1K_9ScaleType4KindE0ELNS_15FloatRoundStyleE2ESJ_EENS1_15EpilogueDefaultEEEEEvvEEEEvNT_6ParamsE,"",@"SHT_CUDA_INFO"
	.sectionflags	@""
	.align	4


	//----- nvinfo : EIATTR_CUDA_API_VERSION
	.align		4
        /*0000*/ 	.byte	0x04, 0x37
        /*0002*/ 	.short	(.L_18 - .L_17)
.L_17:
        /*0004*/ 	.word	0x00000082


	//----- nvinfo : EIATTR_KPARAM_INFO
	.align		4
.L_18:
        /*0008*/ 	.byte	0x04, 0x17
        /*000a*/ 	.short	(.L_20 - .L_19)
.L_19:
        /*000c*/ 	.word	0x00000000
        /*0010*/ 	.short	0x0000
        /*0012*/ 	.short	0x0070
        /*0014*/ 	.byte	0x00, 0xf0, 0x01, 0x10


	//----- nvinfo : EIATTR_SPARSE_MMA_MASK
	.align		4
.L_20:
        /*0018*/ 	.byte	0x03, 0x50
        /*001a*/ 	.short	0x0000


	//----- nvinfo : EIATTR_MAXREG_COUNT
	.align		4
        /*001c*/ 	.byte	0x03, 0x1b
        /*001e*/ 	.short	0x00a8


	//----- nvinfo : EIATTR_NUM_BARRIERS
	.align		4
        /*0020*/ 	.byte	0x02, 0x4c
        /*0022*/ 	.byte	0x01
	.zero		1


	//----- nvinfo : EIATTR_MERCURY_ISA_VERSION
	.align		4
        /*0024*/ 	.byte	0x03, 0x5f
        /*0026*/ 	.short	0x0101


	//----- nvinfo : EIATTR_INT_WARP_WIDE_INSTR_OFFSETS
	.align		4
        /*0028*/ 	.byte	0x04, 0x31
        /*002a*/ 	.short	(.L_22 - .L_21)


	//   ....[0]....
.L_21:
        /*002c*/ 	.word	0x00000640


	//   ....[1]....
        /*0030*/ 	.word	0x00000650


	//   ....[2]....
        /*0034*/ 	.word	0x00000750


	//----- nvinfo : EIATTR_COOP_GROUP_MASK_REGIDS
	.align		4
.L_22:
        /*0038*/ 	.byte	0x04, 0x29
        /*003a*/ 	.short	(.L_24 - .L_23)


	//   ....[0]....
.L_23:
        /*003c*/ 	.word	0xffffffff


	//   ....[1]....
        /*0040*/ 	.word	0xffffffff


	//   ....[2]....
        /*0044*/ 	.word	0xffffffff


	//   ....[3]....
        /*0048*/ 	.word	0xffffffff


	//   ....[4]....
        /*004c*/ 	.word	0xffffffff


	//----- nvinfo : EIATTR_COOP_GROUP_INSTR_OFFSETS
	.align		4
.L_24:
        /*0050*/ 	.byte	0x04, 0x28
        /*0052*/ 	.short	(.L_26 - .L_25)


	//   ....[0]....
.L_25:
        /*0054*/ 	.word	0x00000060


	//   ....[1]....
        /*0058*/ 	.word	0x00000070


	//   ....[2]....
        /*005c*/ 	.word	0x00000130


	//   ....[3]....
        /*0060*/ 	.word	0x00000550


	//   ....[4]....
        /*0064*/ 	.word	0x00001240


	//----- nvinfo : EIATTR_REG_RECONFIG
	.align		4
.L_26:
        /*0068*/ 	.byte	0x01, 0x54
	.zero		2


	//----- nvinfo : EIATTR_MBARRIER_INSTR_OFFSETS
	.align		4
        /*006c*/ 	.byte	0x04, 0x39
        /*006e*/ 	.short	(.L_28 - .L_27)


	//   ....[0]....
.L_27:
        /*0070*/ 	.word	0x00000250
        /*0074*/ 	.word	0x000000ff
        /*0078*/ 	.word	0x00000000
        /*007c*/ 	.short	0x0100
        /*007e*/ 	.byte	0x08
	.zero		1


	//   ....[1]....
        /*0080*/ 	.word	0x00000260
        /*0084*/ 	.word	0x000000ff
        /*0088*/ 	.word	0x000000b8
        /*008c*/ 	.short	0x0100
        /*008e*/ 	.byte	0x08
	.zero		1


	//   ....[2]....
        /*0090*/ 	.word	0x00000270
        /*0094*/ 	.word	0x000000ff
        /*0098*/ 	.word	0x00000008
        /*009c*/ 	.short	0x0100
        /*009e*/ 	.byte	0x08
	.zero		1


	//   ....[3]....
        /*00a0*/ 	.word	0x00000280
        /*00a4*/ 	.word	0x000000ff
        /*00a8*/ 	.word	0x000000c0
        /*00ac*/ 	.short	0x0100
        /*00ae*/ 	.byte	0x08
	.zero		1


	//   ....[4]....
        /*00b0*/ 	.word	0x00000290
        /*00b4*/ 	.word	0x000000ff
        /*00b8*/ 	.word	0x00000010
        /*00bc*/ 	.short	0x0100
        /*00be*/ 	.byte	0x08
	.zero		1


	//   ....[5]....
        /*00c0*/ 	.word	0x000002a0
        /*00c4*/ 	.word	0x000000ff
        /*00c8*/ 	.word	0x000000c8
        /*00cc*/ 	.short	0x0100
        /*00ce*/ 	.byte	0x08
	.zero		1


	//   ....[6]....
        /*00d0*/ 	.word	0x000002b0
        /*00d4*/ 	.word	0x000000ff
        /*00d8*/ 	.word	0x00000018
        /*00dc*/ 	.short	0x0100
        /*00de*/ 	.byte	0x08
	.zero		1


	//   ....[7]....
        /*00e0*/ 	.word	0x000002c0
        /*00e4*/ 	.word	0x000000ff
        /*00e8*/ 	.word	0x000000d0
        /*00ec*/ 	.short	0x0100
        /*00ee*/ 	.byte	0x08
	.zero		1


	//   ....[8]....
        /*00f0*/ 	.word	0x000002d0
        /*00f4*/ 	.word	0x000000ff
        /*00f8*/ 	.word	0x00000020
        /*00fc*/ 	.short	0x0100
        /*00fe*/ 	.byte	0x08
	.zero		1


	//   ....[9]....
        /*0100*/ 	.word	0x000002e0
        /*0104*/ 	.word	0x000000ff
        /*0108*/ 	.word	0x000000d8
        /*010c*/ 	.short	0x0100
        /*010e*/ 	.byte	0x08
	.zero		1


	//   ....[10]....
        /*0110*/ 	.word	0x000002f0
        /*0114*/ 	.word	0x000000ff
        /*0118*/ 	.word	0x00000028
        /*011c*/ 	.short	0x0100
        /*011e*/ 	.byte	0x08
	.zero		1


	//   ....[11]....
        /*0120*/ 	.word	0x00000300
        /*0124*/ 	.word	0x000000ff
        /*0128*/ 	.word	0x000000e0
        /*012c*/ 	.short	0x0100
        /*012e*/ 	.byte	0x08
	.zero		1


	//   ....[12]....
        /*0130*/ 	.word	0x00000310
        /*0134*/ 	.word	0x000000ff
        /*0138*/ 	.word	0x00000030
        /*013c*/ 	.short	0x0100
        /*013e*/ 	.byte	0x08
	.zero		1


	//   ....[13]....
        /*0140*/ 	.word	0x00000320
        /*0144*/ 	.word	0x000000ff
        /*0148*/ 	.word	0x000000e8
        /*014c*/ 	.short	0x0100
        /*014e*/ 	.byte	0x08
	.zero		1


	//   ....[14]....
        /*0150*/ 	.word	0x00000330
        /*0154*/ 	.word	0x000000ff
        /*0158*/ 	.word	0x00000038
        /*015c*/ 	.short	0x0100
        /*015e*/ 	.byte	0x08
	.zero		1


	//   ....[15]....
        /*0160*/ 	.word	0x00000340
        /*0164*/ 	.word	0x000000ff
        /*0168*/ 	.word	0x000000f0
        /*016c*/ 	.short	0x0100
        /*016e*/ 	.byte	0x08
	.zero		1


	//   ....[16]....
        /*0170*/ 	.word	0x00000350
        /*0174*/ 	.word	0x000000ff
        /*0178*/ 	.word	0x00000040
        /*017c*/ 	.short	0x0100
        /*017e*/ 	.byte	0x08
	.zero		1


	//   ....[17]....
        /*0180*/ 	.word	0x00000360
        /*0184*/ 	.word	0x000000ff
        /*0188*/ 	.word	0x000000f8
        /*018c*/ 	.short	0x0100
        /*018e*/ 	.byte	0x08
	.zero		1


	//   ....[18]....
        /*0190*/ 	.word	0x00000370
        /*0194*/ 	.word	0x000000ff
        /*0198*/ 	.word	0x00000048
        /*019c*/ 	.short	0x0100
        /*019e*/ 	.byte	0x08
	.zero		1


	//   ....[19]....
        /*01a0*/ 	.word	0x00000380
        /*01a4*/ 	.word	0x000000ff
        /*01a8*/ 	.word	0x00000100
        /*01ac*/ 	.short	0x0100
        /*01ae*/ 	.byte	0x08
	.zero		1


	//   ....[20]....
        /*01b0*/ 	.word	0x00000390
        /*01b4*/ 	.word	0x000000ff
        /*01b8*/ 	.word	0x00000050
        /*01bc*/ 	.short	0x0100
        /*01be*/ 	.byte	0x08
	.zero		1


	//   ....[21]....
        /*01c0*/ 	.word	0x000003a0
        /*01c4*/ 	.word	0x000000ff
        /*01c8*/ 	.word	0x00000108
        /*01cc*/ 	.short	0x0100
        /*01ce*/ 	.byte	0x08
	.zero		1


	//   ....[22]....
        /*01d0*/ 	.word	0x000003b0
        /*01d4*/ 	.word	0x000000ff
        /*01d8*/ 	.word	0x00000058
        /*01dc*/ 	.short	0x0100
        /*01de*/ 	.byte	0x08
	.zero		1


	//   ....[23]....
        /*01e0*/ 	.word	0x000003c0
        /*01e4*/ 	.word	0x000000ff
        /*01e8*/ 	.word	0x00000110
        /*01ec*/ 	.short	0x0100
        /*01ee*/ 	.byte	0x08
	.zero		1


	//   ....[24]....
        /*01f0*/ 	.word	0x000003d0
        /*01f4*/ 	.word	0x000000ff
        /*01f8*/ 	.word	0x00000060
        /*01fc*/ 	.short	0x0100
        /*01fe*/ 	.byte	0x08
	.zero		1


	//   ....[25]....
        /*0200*/ 	.word	0x000003e0
        /*0204*/ 	.word	0x000000ff
        /*0208*/ 	.word	0x00000118
        /*020c*/ 	.short	0x0100
        /*020e*/ 	.byte	0x08
	.zero		1


	//   ....[26]....
        /*0210*/ 	.word	0x000003f0
        /*0214*/ 	.word	0x000000ff
        /*0218*/ 	.word	0x00000068
        /*021c*/ 	.short	0x0100
        /*021e*/ 	.byte	0x08
	.zero		1


	//   ....[27]....
        /*0220*/ 	.word	0x00000400
        /*0224*/ 	.word	0x000000ff
        /*0228*/ 	.word	0x00000120
        /*022c*/ 	.short	0x0100
        /*022e*/ 	.byte	0x08
	.zero		1


	//   ....[28]....
        /*0230*/ 	.word	0x00000410
        /*0234*/ 	.word	0x000000ff
        /*0238*/ 	.word	0x00000070
        /*023c*/ 	.short	0x0100
        /*023e*/ 	.byte	0x08
	.zero		1


	//   ....[29]....
        /*0240*/ 	.word	0x00000420
        /*0244*/ 	.word	0x000000ff
        /*0248*/ 	.word	0x00000128
        /*024c*/ 	.short	0x0100
        /*024e*/ 	.byte	0x08
	.zero		1


	//   ....[30]....
        /*0250*/ 	.word	0x00000430
        /*0254*/ 	.word	0x000000ff
        /*0258*/ 	.word	0x00000078
        /*025c*/ 	.short	0x0100
        /*025e*/ 	.byte	0x08
	.zero		1


	//   ....[31]....
        /*0260*/ 	.word	0x00000440
        /*0264*/ 	.word	0x000000ff
        /*0268*/ 	.word	0x00000130
        /*026c*/ 	.short	0x0100
        /*026e*/ 	.byte	0x08
	.zero		1


	//   ....[32]....
        /*0270*/ 	.word	0x00000450
        /*0274*/ 	.word	0x000000ff
        /*0278*/ 	.word	0x00000080
        /*027c*/ 	.short	0x0100
        /*027e*/ 	.byte	0x08
	.zero		1


	//   ....[33]....
        /*0280*/ 	.word	0x00000460
        /*0284*/ 	.word	0x000000ff
        /*0288*/ 	.word	0x00000138
        /*028c*/ 	.short	0x0100
        /*028e*/ 	.byte	0x08
	.zero		1


	//   ....[34]....
        /*0290*/ 	.word	0x00000470
        /*0294*/ 	.word	0x000000ff
        /*0298*/ 	.word	0x00000088
        /*029c*/ 	.short	0x0100
        /*029e*/ 	.byte	0x08
	.zero		1


	//   ....[35]....
        /*02a0*/ 	.word	0x00000480
        /*02a4*/ 	.word	0x000000ff
        /*02a8*/ 	.word	0x00000140
        /*02ac*/ 	.short	0x0100
        /*02ae*/ 	.byte	0x08
	.zero		1


	//   ....[36]....
        /*02b0*/ 	.word	0x00000490
        /*02b4*/ 	.word	0x000000ff
        /*02b8*/ 	.word	0x00000090
        /*02bc*/ 	.short	0x0100
        /*02be*/ 	.byte	0x08
	.zero		1


	//   ....[37]....
        /*02c0*/ 	.word	0x000004a0
        /*02c4*/ 	.word	0x000000ff
        /*02c8*/ 	.word	0x00000148
        /*02cc*/ 	.short	0x0100
        /*02ce*/ 	.byte	0x08
	.zero		1


	//   ....[38]....
        /*02d0*/ 	.word	0x000004b0
        /*02d4*/ 	.word	0x000000ff
        /*02d8*/ 	.word	0x00000098
        /*02dc*/ 	.short	0x0100
        /*02de*/ 	.byte	0x08
	.zero		1


	//   ....[39]....
        /*02e0*/ 	.word	0x000004c0
        /*02e4*/ 	.word	0x000000ff
        /*02e8*/ 	.word	0x00000150
        /*02ec*/ 	.short	0x0100
        /*02ee*/ 	.byte	0x08
	.zero		1


	//   ....[40]....
        /*02f0*/ 	.word	0x000004d0
        /*02f4*/ 	.word	0x000000ff
        /*02f8*/ 	.word	0x000000a0
        /*02fc*/ 	.short	0x0100
        /*02fe*/ 	.byte	0x08
	.zero		1


	//   ....[41]....
        /*0300*/ 	.word	0x000004e0
        /*0304*/ 	.word	0x000000ff
        /*0308*/ 	.word	0x00000158
        /*030c*/ 	.short	0x0100
        /*030e*/ 	.byte	0x08
	.zero		1


	//   ....[42]....
        /*0310*/ 	.word	0x000004f0
        /*0314*/ 	.word	0x000000ff
        /*0318*/ 	.word	0x000000a8
        /*031c*/ 	.short	0x0100
        /*031e*/ 	.byte	0x08
	.zero		1


	//   ....[43]....
        /*0320*/ 	.word	0x00000500
        /*0324*/ 	.word	0x000000ff
        /*0328*/ 	.word	0x00000160
        /*032c*/ 	.short	0x0100
        /*032e*/ 	.byte	0x08
	.zero		1


	//   ....[44]....
        /*0330*/ 	.word	0x00000510
        /*0334*/ 	.word	0x000000ff
        /*0338*/ 	.word	0x000000b0
        /*033c*/ 	.short	0x0100
        /*033e*/ 	.byte	0x08
	.zero		1


	//   ....[45]....
        /*0340*/ 	.word	0x00000520
        /*0344*/ 	.word	0x000000ff
        /*0348*/ 	.word	0x00000168
        /*034c*/ 	.short	0x0100
        /*034e*/ 	.byte	0x08
	.zero		1


	//   ....[46]....
        /*0350*/ 	.word	0x000007b0
        /*0354*/ 	.word	0x000000ff
        /*0358*/ 	.word	0x00000180
        /*035c*/ 	.short	0x0100
        /*035e*/ 	.byte	0x06
	.zero		1


	//   ....[47]....
        /*0360*/ 	.word	0x00000810
        /*0364*/ 	.word	0x000000ff
        /*0368*/ 	.word	0x00000188
        /*036c*/ 	.short	0x0100
        /*036e*/ 	.byte	0x06
	.zero		1


	//   ....[48]....
        /*0370*/ 	.word	0x00001670
        /*0374*/ 	.word	0x000000ff
        /*0378*/ 	.word	0x00000000
        /*037c*/ 	.short	0x010a
        /*037e*/ 	.byte	0x07
	.zero		1


	//   ....[49]....
        /*0380*/ 	.word	0x000016d0
        /*0384*/ 	.word	0x000000ff
        /*0388*/ 	.word	0x00000000
        /*038c*/ 	.short	0x010a
        /*038e*/ 	.byte	0x07
	.zero		1


	//   ....[50]....
        /*0390*/ 	.word	0x00001f60
        /*0394*/ 	.word	0x000000ff
        /*0398*/ 	.word	0x00000000
        /*039c*/ 	.short	0x010a
        /*039e*/ 	.byte	0x0c
	.zero		1


	//   ....[51]....
        /*03a0*/ 	.word	0x00001fa0
        /*03a4*/ 	.word	0x000000ff
        /*03a8*/ 	.word	0x00000000
        /*03ac*/ 	.short	0x010a
        /*03ae*/ 	.byte	0x0c
	.zero		1


	//   ....[52]....
        /*03b0*/ 	.word	0x000025c0
        /*03b4*/ 	.word	0x000000ff
        /*03b8*/ 	.word	0x00000000
        /*03bc*/ 	.short	0x0101
        /*03be*/ 	.byte	0x08
	.zero		1


	//   ....[53]....
        /*03c0*/ 	.word	0x00002b10
        /*03c4*/ 	.word	0x000000ff
        /*03c8*/ 	.word	0x00000000
        /*03cc*/ 	.short	0x0101
        /*03ce*/ 	.byte	0x08
	.zero		1


	//   ....[54]....
        /*03d0*/ 	.word	0x00007510
        /*03d4*/ 	.word	0x0000000e
        /*03d8*/ 	.word	0x000000b8
        /*03dc*/ 	.short	0x010a
        /*03de*/ 	.byte	0x3f
	.zero		1


	//   ....[55]....
        /*03e0*/ 	.word	0x000078c0
        /*03e4*/ 	.word	0x00000008
        /*03e8*/ 	.word	0x00000188
        /*03ec*/ 	.short	0x0101
        /*03ee*/ 	.byte	0x3f
	.zero		1


	//   ....[56]....
        /*03f0*/ 	.word	0x00007fb0
        /*03f4*/ 	.word	0x00000006
        /*03f8*/ 	.word	0x00000000
        /*03fc*/ 	.short	0x010a
        /*03fe*/ 	.byte	0x3f
	.zero		1


	//   ....[57]....
        /*0400*/ 	.word	0x00008030
        /*0404*/ 	.word	0x00000007
        /*0408*/ 	.word	0x00000000
        /*040c*/ 	.short	0x010a
        /*040e*/ 	.byte	0x3f
	.zero		1


	//   ....[58]....
        /*0410*/ 	.word	0x000080c0
        /*0414*/ 	.word	0x00000006
        /*0418*/ 	.word	0x00000000
        /*041c*/ 	.short	0x010a
        /*041e*/ 	.byte	0x3f
	.zero		1


	//   ....[59]....
        /*0420*/ 	.word	0x00008150
        /*0424*/ 	.word	0x00000009
        /*0428*/ 	.word	0x00000000
        /*042c*/ 	.short	0x010a
        /*042e*/ 	.byte	0x3f
	.zero		1


	//   ....[60]....
        /*0430*/ 	.word	0x000081e0
        /*0434*/ 	.word	0x00000006
        /*0438*/ 	.word	0x00000000
        /*043c*/ 	.short	0x010a
        /*043e*/ 	.byte	0x3f
	.zero		1


	//   ....[61]....
        /*0440*/ 	.word	0x00008270
        /*0444*/ 	.word	0x00000009
        /*0448*/ 	.word	0x00000000
        /*044c*/ 	.short	0x010a
        /*044e*/ 	.byte	0x3f
	.zero		1


	//   ....[62]....
        /*0450*/ 	.word	0x00008300
        /*0454*/ 	.word	0x00000006
        /*0458*/ 	.word	0x00000000
        /*045c*/ 	.short	0x010a
        /*045e*/ 	.byte	0x3f
	.zero		1


	//   ....[63]....
        /*0460*/ 	.word	0x00008390
        /*0464*/ 	.word	0x00000009
        /*0468*/ 	.word	0x00000000
        /*046c*/ 	.short	0x010a
        /*046e*/ 	.byte	0x3f
	.zero		1


	//   ....[64]....
        /*0470*/ 	.word	0x00008420
        /*0474*/ 	.word	0x00000006
        /*0478*/ 	.word	0x00000000
        /*047c*/ 	.short	0x010a
        /*047e*/ 	.byte	0x3f
	.zero		1


	//   ....[65]....
        /*0480*/ 	.word	0x000084b0
        /*0484*/ 	.word	0x00000009
        /*0488*/ 	.word	0x00000000
        /*048c*/ 	.short	0x010a
        /*048e*/ 	.byte	0x3f
	.zero		1


	//   ....[66]....
        /*0490*/ 	.word	0x00008540
        /*0494*/ 	.word	0x00000006
        /*0498*/ 	.word	0x00000000
        /*049c*/ 	.short	0x010a
        /*049e*/ 	.byte	0x3f
	.zero		1


	//   ....[67]....
        /*04a0*/ 	.word	0x000085d0
        /*04a4*/ 	.word	0x00000009
        /*04a8*/ 	.word	0x00000000
        /*04ac*/ 	.short	0x010a
        /*04ae*/ 	.byte	0x3f
	.zero		1


	//   ....[68]....
        /*04b0*/ 	.word	0x00008660
        /*04b4*/ 	.word	0x00000006
        /*04b8*/ 	.word	0x00000000
        /*04bc*/ 	.short	0x010a
        /*04be*/ 	.byte	0x3f
	.zero		1


	//   ....[69]....
        /*04c0*/ 	.word	0x000086f0
        /*04c4*/ 	.word	0x00000009
        /*04c8*/ 	.word	0x00000000
        /*04cc*/ 	.short	0x010a
        /*04ce*/ 	.byte	0x3f
	.zero		1


	//   ....[70]....
        /*04d0*/ 	.word	0x00008780
        /*04d4*/ 	.word	0x00000006
        /*04d8*/ 	.word	0x00000000
        /*04dc*/ 	.short	0x010a
        /*04de*/ 	.byte	0x3f
	.zero		1


	//   ....[71]....
        /*04e0*/ 	.word	0x00008810
        /*04e4*/ 	.word	0x00000009
        /*04e8*/ 	.word	0x00000000
        /*04ec*/ 	.short	0x010a
        /*04ee*/ 	.byte	0x3f
	.zero		1


	//   ....[72]....
        /*04f0*/ 	.word	0x000088a0
        /*04f4*/ 	.word	0x00000006
        /*04f8*/ 	.word	0x00000000
        /*04fc*/ 	.short	0x010a
        /*04fe*/ 	.byte	0x3f
	.zero		1


	//   ....[73]....
        /*0500*/ 	.word	0x00008930
        /*0504*/ 	.word	0x00000009
        /*0508*/ 	.word	0x00000000
        /*050c*/ 	.short	0x010a
        /*050e*/ 	.byte	0x3f
	.zero		1


	//   ....[74]....
        /*0510*/ 	.word	0x000089c0
        /*0514*/ 	.word	0x00000006
        /*0518*/ 	.word	0x00000000
        /*051c*/ 	.short	0x010a
        /*051e*/ 	.byte	0x3f
	.zero		1


	//   ....[75]....
        /*0520*/ 	.word	0x00008a50
        /*0524*/ 	.word	0x00000009
        /*0528*/ 	.word	0x00000000
        /*052c*/ 	.short	0x010a
        /*052e*/ 	.byte	0x3f
	.zero		1


	//   ....[76]....
        /*0530*/ 	.word	0x00008ae0
        /*0534*/ 	.word	0x0000000a
        /*0538*/ 	.word	0x00000000
        /*053c*/ 	.short	0x010a
        /*053e*/ 	.byte	0x3f
	.zero		1


	//   ....[77]....
        /*0540*/ 	.word	0x00008b70
        /*0544*/ 	.word	0x0000000b
        /*0548*/ 	.word	0x00000000
        /*054c*/ 	.short	0x010a
        /*054e*/ 	.byte	0x3f
	.zero		1


	//   ....[78]....
        /*0550*/ 	.word	0x00008c00
        /*0554*/ 	.word	0x00000003
        /*0558*/ 	.word	0x00000000
        /*055c*/ 	.short	0x010a
        /*055e*/ 	.byte	0x3f
	.zero		1


	//   ....[79]....
        /*0560*/ 	.word	0x00008c70
        /*0564*/ 	.word	0x00000008
        /*0568*/ 	.word	0x00000000
        /*056c*/ 	.short	0x010a
        /*056e*/ 	.byte	0x3f
	.zero		1


	//   ....[80]....
        /*0570*/ 	.word	0x00008cd0
        /*0574*/ 	.word	0x0000000c
        /*0578*/ 	.word	0x00000000
        /*057c*/ 	.short	0x010a
        /*057e*/ 	.byte	0x3f
	.zero		1


	//   ....[81]....
        /*0580*/ 	.word	0x00008da0
        /*0584*/ 	.word	0x0000000e
        /*0588*/ 	.word	0x000000b8
        /*058c*/ 	.short	0x010a
        /*058e*/ 	.byte	0x3f
	.zero		1


	//   ....[82]....
        /*0590*/ 	.word	0x00008e80
        /*0594*/ 	.word	0x00000006
        /*0598*/ 	.word	0x00000000
        /*059c*/ 	.short	0x010a
        /*059e*/ 	.byte	0x3f
	.zero		1


	//   ....[83]....
        /*05a0*/ 	.word	0x00008ed0
        /*05a4*/ 	.word	0x00000007
        /*05a8*/ 	.word	0x00000000
        /*05ac*/ 	.short	0x010a
        /*05ae*/ 	.byte	0x3f
	.zero		1


	//   ....[84]....
        /*05b0*/ 	.word	0x00008f20
        /*05b4*/ 	.word	0x00000006
        /*05b8*/ 	.word	0x00000000
        /*05bc*/ 	.short	0x010a
        /*05be*/ 	.byte	0x3f
	.zero		1


	//   ....[85]....
        /*05c0*/ 	.word	0x00008f70
        /*05c4*/ 	.word	0x00000009
        /*05c8*/ 	.word	0x00000000
        /*05cc*/ 	.short	0x010a
        /*05ce*/ 	.byte	0x3f
	.zero		1


	//   ....[86]....
        /*05d0*/ 	.word	0x00008fc0
        /*05d4*/ 	.word	0x00000006
        /*05d8*/ 	.word	0x00000000
        /*05dc*/ 	.short	0x010a
        /*05de*/ 	.byte	0x3f
	.zero		1


	//   ....[87]....
        /*05e0*/ 	.word	0x00009010
        /*05e4*/ 	.word	0x00000009
        /*05e8*/ 	.word	0x00000000
        /*05ec*/ 	.short	0x010a
        /*05ee*/ 	.byte	0x3f
	.zero		1


	//   ....[88]....
        /*05f0*/ 	.word	0x00009060
        /*05f4*/ 	.word	0x00000006
        /*05f8*/ 	.word	0x00000000
        /*05fc*/ 	.short	0x010a
        /*05fe*/ 	.byte	0x3f
	.zero		1


	//   ....[89]....
        /*0600*/ 	.word	0x000090b0
        /*0604*/ 	.word	0x00000009
        /*0608*/ 	.word	0x00000000
        /*060c*/ 	.short	0x010a
        /*060e*/ 	.byte	0x3f
	.zero		1


	//   ....[90]....
        /*0610*/ 	.word	0x00009100
        /*0614*/ 	.word	0x00000006
        /*0618*/ 	.word	0x00000000
        /*061c*/ 	.short	0x010a
        /*061e*/ 	.byte	0x3f
	.zero		1


	//   ....[91]....
        /*0620*/ 	.word	0x00009150
        /*0624*/ 	.word	0x00000009
        /*0628*/ 	.word	0x00000000
        /*062c*/ 	.short	0x010a
        /*062e*/ 	.byte	0x3f
	.zero		1


	//   ....[92]....
        /*0630*/ 	.word	0x000091a0
        /*0634*/ 	.word	0x00000006
        /*0638*/ 	.word	0x00000000
        /*063c*/ 	.short	0x010a
        /*063e*/ 	.byte	0x3f
	.zero		1


	//   ....[93]....
        /*0640*/ 	.word	0x000091f0
        /*0644*/ 	.word	0x00000009
        /*0648*/ 	.word	0x00000000
        /*064c*/ 	.short	0x010a
        /*064e*/ 	.byte	0x3f
	.zero		1


	//   ....[94]....
        /*0650*/ 	.word	0x00009240
        /*0654*/ 	.word	0x00000006
        /*0658*/ 	.word	0x00000000
        /*065c*/ 	.short	0x010a
        /*065e*/ 	.byte	0x3f
	.zero		1


	//   ....[95]....
        /*0660*/ 	.word	0x00009290
        /*0664*/ 	.word	0x00000009
        /*0668*/ 	.word	0x00000000
        /*066c*/ 	.short	0x010a
        /*066e*/ 	.byte	0x3f
	.zero		1


	//   ....[96]....
        /*0670*/ 	.word	0x000092e0
        /*0674*/ 	.word	0x00000006
        /*0678*/ 	.word	0x00000000
        /*067c*/ 	.short	0x010a
        /*067e*/ 	.byte	0x3f
	.zero		1


	//   ....[97]....
        /*0680*/ 	.word	0x00009330
        /*0684*/ 	.word	0x00000009
        /*0688*/ 	.word	0x00000000
        /*068c*/ 	.short	0x010a
        /*068e*/ 	.byte	0x3f
	.zero		1


	//   ....[98]....
        /*0690*/ 	.word	0x00009380
        /*0694*/ 	.word	0x00000006
        /*0698*/ 	.word	0x00000000
        /*069c*/ 	.short	0x010a
        /*069e*/ 	.byte	0x3f
	.zero		1


	//   ....[99]....
        /*06a0*/ 	.word	0x000093d0
        /*06a4*/ 	.word	0x00000009
        /*06a8*/ 	.word	0x00000000
        /*06ac*/ 	.short	0x010a
        /*06ae*/ 	.byte	0x3f
	.zero		1


	//   ....[100]....
        /*06b0*/ 	.word	0x00009420
        /*06b4*/ 	.word	0x00000006
        /*06b8*/ 	.word	0x00000000
        /*06bc*/ 	.short	0x010a
        /*06be*/ 	.byte	0x3f
	.zero		1


	//   ....[101]....
        /*06c0*/ 	.word	0x00009470
        /*06c4*/ 	.word	0x00000009
        /*06c8*/ 	.word	0x00000000
        /*06cc*/ 	.short	0x010a
        /*06ce*/ 	.byte	0x3f
	.zero		1


	//   ....[102]....
        /*06d0*/ 	.word	0x000094c0
        /*06d4*/ 	.word	0x0000000a
        /*06d8*/ 	.word	0x00000000
        /*06dc*/ 	.short	0x010a
        /*06de*/ 	.byte	0x3f
	.zero		1


	//   ....[103]....
        /*06e0*/ 	.word	0x00009510
        /*06e4*/ 	.word	0x0000000b
        /*06e8*/ 	.word	0x00000000
        /*06ec*/ 	.short	0x010a
        /*06ee*/ 	.byte	0x3f
	.zero		1


	//----- nvinfo : EIATTR_NUM_MBARRIERS
	.align		4
.L_28:
        /*06f0*/ 	.byte	0x03, 0x38
        /*06f2*/ 	.short	0x0030


	//----- nvinfo : EIATTR_EXIT_INSTR_OFFSETS
	.align		4
        /*06f4*/ 	.byte	0x04, 0x1c
        /*06f6*/ 	.short	(.L_30 - .L_29)


	//   ....[0]....
.L_29:
        /*06f8*/ 	.word	0x00000860


	//   ....[1]....
        /*06fc*/ 	.word	0x00001110


	//   ....[2]....
        /*0700*/ 	.word	0x00006b90


	//   ....[3]....
        /*0704*/ 	.word	0x000071b0


	//   ....[4]....
        /*0708*/ 	.word	0x00008c50


	//----- nvinfo : EIATTR_MAX_THREADS
	.align		4
.L_30:
        /*070c*/ 	.byte	0x04, 0x05
        /*070e*/ 	.short	(.L_32 - .L_31)
.L_31:
        /*0710*/ 	.word	0x00000180
        /*0714*/ 	.word	0x00000001
        /*0718*/ 	.word	0x00000001


	//----- nvinfo : EIATTR_CRS_STACK_SIZE
	.align		4
.L_32:
        /*071c*/ 	.byte	0x04, 0x1e
        /*071e*/ 	.short	(.L_34 - .L_33)
.L_33:
        /*0720*/ 	.word	0x00000000


	//----- nvinfo : EIATTR_CBANK_PARAM_SIZE
	.align		4
.L_34:
        /*0724*/ 	.byte	0x03, 0x19
        /*0726*/ 	.short	0x0470


	//----- nvinfo : EIATTR_PARAM_CBANK
	.align		4
        /*0728*/ 	.byte	0x04, 0x0a
        /*072a*/ 	.short	(.L_36 - .L_35)
	.align		4
.L_35:
        /*072c*/ 	.word	index@(.nv.constant0._ZN7cutlass13device_kernelINS_4gemm6kernel13GemmUniversalIN4cute5tupleIJiiiiEEENS1_10collective13CollectiveMmaINS1_37MainloopSm90TmaGmmaWarpSpecializedFP8ILi23ENS5_IJNS4_1CILi1EEESB_SB_EEENS1_35KernelTmaWarpSpecializedCooperativeEEENS5_IJNSA_ILi256EEENSA_ILi48EEENSA_ILi32EEEEEENS_12float_e4m3_tENS5_IJlSB_lEEESJ_SK_NS4_8TiledMMAINS4_8MMA_AtomIJNS4_4SM904GMMA30MMA_64x16x32_F32E4M3E4M3_SS_TNILNSO_7ScaleInE1ELSQ_1EEEEEENS4_6LayoutINS5_IJNSA_ILi2EEESB_SB_EEENS5_IJSB_NSA_ILi0EEESW_EEEEENS5_IJNS4_10UnderscoreESZ_SZ_EEEEENS4_13SM90_TMA_LOADENS4_14ComposedLayoutINS4_7SwizzleILi1ELi4ELi3EEENS4_18smem_ptr_flag_bitsILi8EEENST_INS5_IJNSA_ILi8EEESH_EEENS5_IJSH_SB_EEEEEEEvNS4_8identityES12_S1C_vS1D_EENS_8epilogue10collective6detail29Sm90TmaWarpSpecializedAdapterINS1G_15DefaultEpilogueISJ_SK_SK_NS1F_6thread17LinearCombinationISJ_Li1EffLNS1K_9ScaleType4KindE0ELNS_15FloatRoundStyleE2ESJ_EENS1_15EpilogueDefaultEEEEEvvEEEEvNT_6ParamsE)
        /*0730*/ 	.short	0x0210
        /*0732*/ 	.short	0x0470


	//----- nvinfo : EIATTR_SW_WAR
	.align		4
.L_36:
        /*0734*/ 	.byte	0x04, 0x36
        /*0736*/ 	.short	(.L_38 - .L_37)
.L_37:
        /*0738*/ 	.word	0x00000008
.L_38:


//--------------------- .nv.callgraph             --------------------------
	.section	.nv.callgraph,"",@"SHT_CUDA_CALLGRAPH"
	.align	4
	.sectionentsize	8
	.align		4
        /*0000*/ 	.word	0x00000000
	.align		4
        /*0004*/ 	.word	0xffffffff
	.align		4
        /*0008*/ 	.word	0x00000000
	.align		4
        /*000c*/ 	.word	0xfffffffe
	.align		4
        /*0010*/ 	.word	0x00000000
	.align		4
        /*0014*/ 	.word	0xfffffffd
	.align		4
        /*0018*/ 	.word	0x00000000
	.align		4
        /*001c*/ 	.word	0xfffffffc


//--------------------- .nv.constant4             --------------------------
	.section	.nv.constant4,"a",@progbits
	.align	8
	.align		8
.nv.constant4:
        /*0000*/ 	.dword	_ZN39_INTERNAL_950f7230_4_k_cu_988adedf_58334cuda3std3__45__cpo5beginE
	.align		8
        /*0008*/ 	.dword	_ZN39_INTERNAL_950f7230_4_k_cu_988adedf_58334cuda3std3__45__cpo3endE
	.align		8
        /*0010*/ 	.dword	_ZN39_INTERNAL_950f7230_4_k_cu_988adedf_58334cuda3std3__45__cpo6cbeginE
	.align		8
        /*0018*/ 	.dword	_ZN39_INTERNAL_950f7230_4_k_cu_988adedf_58334cuda3std3__45__cpo4cendE
	.align		8
        /*0020*/ 	.dword	_ZN39_INTERNAL_950f7230_4_k_cu_988adedf_58334cuda3std3__441_GLOBAL__N__950f7230_4_k_cu_988adedf_58336ignoreE
	.align		8
        /*0028*/ 	.dword	_ZN39_INTERNAL_950f7230_4_k_cu_988adedf_58334cuda3std3__419piecewise_constructE
	.align		8
        /*0030*/ 	.dword	_ZN39_INTERNAL_950f7230_4_k_cu_988adedf_58334cuda3std3__48in_placeE
	.align		8
        /*0038*/ 	.dword	_ZN39_INTERNAL_950f7230_4_k_cu_988adedf_58334cuda3std6ranges3__45__cpo4swapE
	.align		8
        /*0040*/ 	.dword	_ZN39_INTERNAL_950f7230_4_k_cu_988adedf_58334cuda3std6ranges3__45__cpo9iter_moveE
	.align		8
        /*0048*/ 	.dword	_ZN39_INTERNAL_950f7230_4_k_cu_988adedf_58334cute7productE
	.align		8
        /*0050*/ 	.dword	_ZN39_INTERNAL_950f7230_4_k_cu_988adedf_58334cute1_E


//--------------------- .text._ZN7cutlass13device_kernelINS_4gemm6kernel13GemmUniversalIN4cute5tupleIJiiiiEEENS1_10collective13CollectiveMmaINS1_37MainloopSm90TmaGmmaWarpSpecializedFP8ILi23ENS5_IJNS4_1CILi1EEESB_SB_EEENS1_35KernelTmaWarpSpecializedCooperativeEEENS5_IJNSA_ILi256EEENSA_ILi48EEENSA_ILi32EEEEEENS_12float_e4m3_tENS5_IJlSB_lEEESJ_SK_NS4_8TiledMMAINS4_8MMA_AtomIJNS4_4SM904GMMA30MMA_64x16x32_F32E4M3E4M3_SS_TNILNSO_7ScaleInE1ELSQ_1EEEEEENS4_6LayoutINS5_IJNSA_ILi2EEESB_SB_EEENS5_IJSB_NSA_ILi0EEESW_EEEEENS5_IJNS4_10UnderscoreESZ_SZ_EEEEENS4_13SM90_TMA_LOADENS4_14ComposedLayoutINS4_7SwizzleILi1ELi4ELi3EEENS4_18smem_ptr_flag_bitsILi8EEENST_INS5_IJNSA_ILi8EEESH_EEENS5_IJSH_SB_EEEEEEEvNS4_8identityES12_S1C_vS1D_EENS_8epilogue10collective6detail29Sm90TmaWarpSpecializedAdapterINS1G_15DefaultEpilogueISJ_SK_SK_NS1F_6thread17LinearCombinationISJ_Li1EffLNS1K_9ScaleType4KindE0ELNS_15FloatRoundStyleE2ESJ_EENS1_15EpilogueDefaultEEEEEvvEEEEvNT_6ParamsE --------------------------
	.section	.text._ZN7cutlass13device_kernelINS_4gemm6kernel13GemmUniversalIN4cute5tupleIJiiiiEEENS1_10collective13CollectiveMmaINS1_37MainloopSm90TmaGmmaWarpSpecializedFP8ILi23ENS5_IJNS4_1CILi1EEESB_SB_EEENS1_35KernelTmaWarpSpecializedCooperativeEEENS5_IJNSA_ILi256EEENSA_ILi48EEENSA_ILi32EEEEEENS_12float_e4m3_tENS5_IJlSB_lEEESJ_SK_NS4_8TiledMMAINS4_8MMA_AtomIJNS4_4SM904GMMA30MMA_64x16x32_F32E4M3E4M3_SS_TNILNSO_7ScaleInE1ELSQ_1EEEEEENS4_6LayoutINS5_IJNSA_ILi2EEESB_SB_EEENS5_IJSB_NSA_ILi0EEESW_EEEEENS5_IJNS4_10UnderscoreESZ_SZ_EEEEENS4_13SM90_TMA_LOADENS4_14ComposedLayoutINS4_7SwizzleILi1ELi4ELi3EEENS4_18smem_ptr_flag_bitsILi8EEENST_INS5_IJNSA_ILi8EEESH_EEENS5_IJSH_SB_EEEEEEEvNS4_8identityES12_S1C_vS1D_EENS_8epilogue10collective6detail29Sm90TmaWarpSpecializedAdapterINS1G_15DefaultEpilogueISJ_SK_SK_NS1F_6thread17LinearCombinationISJ_Li1EffLNS1K_9ScaleType4KindE0ELNS_15FloatRoundStyleE2ESJ_EENS1_15EpilogueDefaultEEEEEvvEEEEvNT_6ParamsE,"ax",@progbits
	.align	128
.text._ZN7cutlass13device_kernelINS_4gemm6kernel13GemmUniversalIN4cute5tupleIJiiiiEEENS1_10collective13CollectiveMmaINS1_37MainloopSm90TmaGmmaWarpSpecializedFP8ILi23ENS5_IJNS4_1CILi1EEESB_SB_EEENS1_35KernelTmaWarpSpecializedCooperativeEEENS5_IJNSA_ILi256EEENSA_ILi48EEENSA_ILi32EEEEEENS_12float_e4m3_tENS5_IJlSB_lEEESJ_SK_NS4_8TiledMMAINS4_8MMA_AtomIJNS4_4SM904GMMA30MMA_64x16x32_F32E4M3E4M3_SS_TNILNSO_7ScaleInE1ELSQ_1EEEEEENS4_6LayoutINS5_IJNSA_ILi2EEESB_SB_EEENS5_IJSB_NSA_ILi0EEESW_EEEEENS5_IJNS4_10UnderscoreESZ_SZ_EEEEENS4_13SM90_TMA_LOADENS4_14ComposedLayoutINS4_7SwizzleILi1ELi4ELi3EEENS4_18smem_ptr_flag_bitsILi8EEENST_INS5_IJNSA_ILi8EEESH_EEENS5_IJSH_SB_EEEEEEEvNS4_8identityES12_S1C_vS1D_EENS_8epilogue10collective6detail29Sm90TmaWarpSpecializedAdapterINS1G_15DefaultEpilogueISJ_SK_SK_NS1F_6thread17LinearCombinationISJ_Li1EffLNS1K_9ScaleType4KindE0ELNS_15FloatRoundStyleE2ESJ_EENS1_15EpilogueDefaultEEEEEvvEEEEvNT_6ParamsE:
        .type           _ZN7cutlass13device_kernelINS_4gemm6kernel13GemmUniversalIN4cute5tupleIJiiiiEEENS1_10collective13CollectiveMmaINS1_37MainloopSm90TmaGmmaWarpSpecializedFP8ILi23ENS5_IJNS4_1CILi1EEESB_SB_EEENS1_35KernelTmaWarpSpecializedCooperativeEEENS5_IJNSA_ILi256EEENSA_ILi48EEENSA_ILi32EEEEEENS_12float_e4m3_tENS5_IJlSB_lEEESJ_SK_NS4_8TiledMMAINS4_8MMA_AtomIJNS4_4SM904GMMA30MMA_64x16x32_F32E4M3E4M3_SS_TNILNSO_7ScaleInE1ELSQ_1EEEEEENS4_6LayoutINS5_IJNSA_ILi2EEESB_SB_EEENS5_IJSB_NSA_ILi0EEESW_EEEEENS5_IJNS4_10UnderscoreESZ_SZ_EEEEENS4_13SM90_TMA_LOADENS4_14ComposedLayoutINS4_7SwizzleILi1ELi4ELi3EEENS4_18smem_ptr_flag_bitsILi8EEENST_INS5_IJNSA_ILi8EEESH_EEENS5_IJSH_SB_EEEEEEEvNS4_8identityES12_S1C_vS1D_EENS_8epilogue10collective6detail29Sm90TmaWarpSpecializedAdapterINS1G_15DefaultEpilogueISJ_SK_SK_NS1F_6thread17LinearCombinationISJ_Li1EffLNS1K_9ScaleType4KindE0ELNS_15FloatRoundStyleE2ESJ_EENS1_15EpilogueDefaultEEEEEvvEEEEvNT_6ParamsE,@function
        .size           _ZN7cutlass13device_kernelINS_4gemm6kernel13GemmUniversalIN4cute5tupleIJiiiiEEENS1_10collective13CollectiveMmaINS1_37MainloopSm90TmaGmmaWarpSpecializedFP8ILi23ENS5_IJNS4_1CILi1EEESB_SB_EEENS1_35KernelTmaWarpSpecializedCooperativeEEENS5_IJNSA_ILi256EEENSA_ILi48EEENSA_ILi32EEEEEENS_12float_e4m3_tENS5_IJlSB_lEEESJ_SK_NS4_8TiledMMAINS4_8MMA_AtomIJNS4_4SM904GMMA30MMA_64x16x32_F32E4M3E4M3_SS_TNILNSO_7ScaleInE1ELSQ_1EEEEEENS4_6LayoutINS5_IJNSA_ILi2EEESB_SB_EEENS5_IJSB_NSA_ILi0EEESW_EEEEENS5_IJNS4_10UnderscoreESZ_SZ_EEEEENS4_13SM90_TMA_LOADENS4_14ComposedLayoutINS4_7SwizzleILi1ELi4ELi3EEENS4_18smem_ptr_flag_bitsILi8EEENST_INS5_IJNSA_ILi8EEESH_EEENS5_IJSH_SB_EEEEEEEvNS4_8identityES12_S1C_vS1D_EENS_8epilogue10collective6detail29Sm90TmaWarpSpecializedAdapterINS1G_15DefaultEpilogueISJ_SK_SK_NS1F_6thread17LinearCombinationISJ_Li1EffLNS1K_9ScaleType4KindE0ELNS_15FloatRoundStyleE2ESJ_EENS1_15EpilogueDefaultEEEEEvvEEEEvNT_6ParamsE,(.L_x_208 - _ZN7cutlass13device_kernelINS_4gemm6kernel13GemmUniversalIN4cute5tupleIJiiiiEEENS1_10collective13CollectiveMmaINS1_37MainloopSm90TmaGmmaWarpSpecializedFP8ILi23ENS5_IJNS4_1CILi1EEESB_SB_EEENS1_35KernelTmaWarpSpecializedCooperativeEEENS5_IJNSA_ILi256EEENSA_ILi48EEENSA_ILi32EEEEEENS_12float_e4m3_tENS5_IJlSB_lEEESJ_SK_NS4_8TiledMMAINS4_8MMA_AtomIJNS4_4SM904GMMA30MMA_64x16x32_F32E4M3E4M3_SS_TNILNSO_7ScaleInE1ELSQ_1EEEEEENS4_6LayoutINS5_IJNSA_ILi2EEESB_SB_EEENS5_IJSB_NSA_ILi0EEESW_EEEEENS5_IJNS4_10UnderscoreESZ_SZ_EEEEENS4_13SM90_TMA_LOADENS4_14ComposedLayoutINS4_7SwizzleILi1ELi4ELi3EEENS4_18smem_ptr_flag_bitsILi8EEENST_INS5_IJNSA_ILi8EEESH_EEENS5_IJSH_SB_EEEEEEEvNS4_8identityES12_S1C_vS1D_EENS_8epilogue10collective6detail29Sm90TmaWarpSpecializedAdapterINS1G_15DefaultEpilogueISJ_SK_SK_NS1F_6thread17LinearCombinationISJ_Li1EffLNS1K_9ScaleType4KindE0ELNS_15FloatRoundStyleE2ESJ_EENS1_15EpilogueDefaultEEEEEvvEEEEvNT_6ParamsE)
        .other          _ZN7cutlass13device_kernelINS_4gemm6kernel13GemmUniversalIN4cute5tupleIJiiiiEEENS1_10collective13CollectiveMmaINS1_37MainloopSm90TmaGmmaWarpSpecializedFP8ILi23ENS5_IJNS4_1CILi1EEESB_SB_EEENS1_35KernelTmaWarpSpecializedCooperativeEEENS5_IJNSA_ILi256EEENSA_ILi48EEENSA_ILi32EEEEEENS_12float_e4m3_tENS5_IJlSB_lEEESJ_SK_NS4_8TiledMMAINS4_8MMA_AtomIJNS4_4SM904GMMA30MMA_64x16x32_F32E4M3E4M3_SS_TNILNSO_7ScaleInE1ELSQ_1EEEEEENS4_6LayoutINS5_IJNSA_ILi2EEESB_SB_EEENS5_IJSB_NSA_ILi0EEESW_EEEEENS5_IJNS4_10UnderscoreESZ_SZ_EEEEENS4_13SM90_TMA_LOADENS4_14ComposedLayoutINS4_7SwizzleILi1ELi4ELi3EEENS4_18smem_ptr_flag_bitsILi8EEENST_INS5_IJNSA_ILi8EEESH_EEENS5_IJSH_SB_EEEEEEEvNS4_8identityES12_S1C_vS1D_EENS_8epilogue10collective6detail29Sm90TmaWarpSpecializedAdapterINS1G_15DefaultEpilogueISJ_SK_SK_NS1F_6thread17LinearCombinationISJ_Li1EffLNS1K_9ScaleType4KindE0ELNS_15FloatRoundStyleE2ESJ_EENS1_15EpilogueDefaultEEEEEvvEEEEvNT_6ParamsE,@"STO_CUDA_ENTRY STV_DEFAULT"
_ZN7cutlass13device_kernelINS_4gemm6kernel13GemmUniversalIN4cute5tupleIJiiiiEEENS1_10collective13CollectiveMmaINS1_37MainloopSm90TmaGmmaWarpSpecializedFP8ILi23ENS5_IJNS4_1CILi1EEESB_SB_EEENS1_35KernelTmaWarpSpecializedCooperativeEEENS5_IJNSA_ILi256EEENSA_ILi48EEENSA_ILi32EEEEEENS_12float_e4m3_tENS5_IJlSB_lEEESJ_SK_NS4_8TiledMMAINS4_8MMA_AtomIJNS4_4SM904GMMA30MMA_64x16x32_F32E4M3E4M3_SS_TNILNSO_7ScaleInE1ELSQ_1EEEEEENS4_6LayoutINS5_IJNSA_ILi2EEESB_SB_EEENS5_IJSB_NSA_ILi0EEESW_EEEEENS5_IJNS4_10UnderscoreESZ_SZ_EEEEENS4_13SM90_TMA_LOADENS4_14ComposedLayoutINS4_7SwizzleILi1ELi4ELi3EEENS4_18smem_ptr_flag_bitsILi8EEENST_INS5_IJNSA_ILi8EEESH_EEENS5_IJSH_SB_EEEEEEEvNS4_8identityES12_S1C_vS1D_EENS_8epilogue10collective6detail29Sm90TmaWarpSpecializedAdapterINS1G_15DefaultEpilogueISJ_SK_SK_NS1F_6thread17LinearCombinationISJ_Li1EffLNS1K_9ScaleType4KindE0ELNS_15FloatRoundStyleE2ESJ_EENS1_15EpilogueDefaultEEEEEvvEEEEvNT_6ParamsE:
[----:B------:R-:W-:Y:S01]  /*0000*/  LDC R1, c[0x0][0x28] ;  /* 0x00000a00ff017b82 */ /* 0x000fe20000000800 */
[----:B------:R-:W0:Y:S01]  /*0010*/  S2R R0, SR_TID.X ;  /* 0x0000000000007919 */ /* 0x000e220000002100 */
[----:B------:R-:W-:Y:S01]  /*0020*/  ELECT P0, URZ, PT ;  /* 0x00000000003f782f */ /* 0x000fe20003800000 */
[----:B------:R-:W-:Y:S01]  /*0030*/  BSSY B0, `(.L_x_0) ;  /* 0x000000f000007945 */ /* 0x000fe20003800000 */
[--C-:B0-----:R-:W-:Y:S02]  /*0040*/  SHF.R.U32.HI R2, RZ, 0x5, R0.reuse ;  /* 0x00000005ff027819 */ /* 0x101fe40000011600 */
[----:B------:R-:W-:-:S03]  /*0050*/  SHF.R.U32.HI R3, RZ, 0x7, R0 ;  /* 0x00000007ff037819 */ /* 0x000fc60000011600 */
[----:B------:R-:W0:Y:S04]  /*0060*/  SHFL.IDX PT, R5, R2, RZ, 0x1f ;  /* 0x00001fff02057589 */ /* 0x000e2800000e0000 */
[----:B------:R1:W2:Y:S01]  /*0070*/  SHFL.IDX PT, R7, R3, RZ, 0x1f ;  /* 0x00001fff03077589 */ /* 0x0002a200000e0000 */
[----:B0-----:R-:W-:-:S13]  /*0080*/  ISETP.NE.OR P0, PT, R5, RZ, !P0 ;  /* 0x000000ff0500720c */ /* 0x001fda0004705670 */
[----:B-12---:R-:W-:Y:S05]  /*0090*/  @P0 BRA `(.L_x_1) ;  /* 0x0000000000200947 */ /* 0x006fea0003800000 */
[----:B------:R-:W-:Y:S02]  /*00a0*/  ULDC.64 UR4, c[0x0][0x198] ;  /* 0x0000660000047ab9 */ /* 0x000fe40000000a00 */
[----:B------:R-:W-:Y:S02]  /*00b0*/  UIADD3 UR6, UP0, UR4, 0xf0, URZ ;  /* 0x000000f004067890 */ /* 0x000fe4000ff1e03f */
[----:B------:R-:W-:Y:S02]  /*00c0*/  UIADD3 UR4, UP1, UR4, 0x1f0, URZ ;  /* 0x000001f004047890 */ /* 0x000fe4000ff3e03f */
[----:B------:R-:W-:Y:S02]  /*00d0*/  UIADD3.X UR7, URZ, UR5, URZ, UP0, !UPT ;  /* 0x000000053f077290 */ /* 0x000fe400087fe43f */
[----:B------:R-:W-:-:S07]  /*00e0*/  UIADD3.X UR5, URZ, UR5, URZ, UP1, !UPT ;  /* 0x000000053f057290 */ /* 0x000fce0008ffe43f */
[----:B------:R0:W-:Y:S02]  /*00f0*/  UTMACCTL.PF [UR6] ;  /* 0x00000000060079b9 */ /* 0x0001e40008040000 */
[----:B------:R0:W-:Y:S02]  /*0100*/  UTMACCTL.PF [UR4] ;  /* 0x00000000040079b9 */ /* 0x0001e40008040000 */
[----:B0-----:R-:W-:Y:S01]  /*0110*/  NOP ;  /* 0x0000000000007918 */ /* 0x001fe20000000000 */
.L_x_1:
[----:B------:R-:W-:Y:S05]  /*0120*/  BSYNC B0 ;  /* 0x0000000000007941 */ /* 0x000fea0003800000 */
.L_x_0:
[----:B------:R-:W0:Y:S02]  /*0130*/  SHFL.IDX PT, R3, R2, RZ, 0x1f ;  /* 0x00001fff02037589 */ /* 0x000e2400000e0000 */
[----:B0-----:R-:W-:-:S13]  /*0140*/  ISETP.NE.AND P0, PT, R3, RZ, PT ;  /* 0x000000ff0300720c */ /* 0x001fda0003f05270 */
[----:B------:R-:W-:Y:S05]  /*0150*/  @P0 BRA `(.L_x_2) ;  /* 0x0000000000fc0947 */ /* 0x000fea0003800000 */
[----:B------:R-:W-:Y:S01]  /*0160*/  ELECT P0, URZ, PT ;  /* 0x00000000003f782f */ /* 0x000fe20003800000 */
[----:B------:R-:W-:-:S12]  /*0170*/  BSSY B0, `(.L_x_2) ;  /* 0x000003d000007945 */ /* 0x000fd80003800000 */
[----:B------:R-:W-:Y:S05]  /*0180*/  @!P0 BRA `(.L_x_3) ;  /* 0x0000000000ec8947 */ /* 0x000fea0003800000 */
[----:B------:R-:W0:Y:S01]  /*0190*/  S2UR UR8, SR_CgaCtaId ;  /* 0x00000000000879c3 */ /* 0x000e220000008800 */
[----:B------:R-:W-:Y:S01]  /*01a0*/  UMOV UR4, 0x400 ;  /* 0x0000040000047882 */ /* 0x000fe20000000000 */
[----:B------:R-:W-:Y:S01]  /*01b0*/  UMOV UR5, 0x1 ;  /* 0x0000000100057882 */ /* 0x000fe20000000000 */
[----:B------:R-:W-:Y:S02]  /*01c0*/  UMOV UR6, 0x100 ;  /* 0x0000010000067882 */ /* 0x000fe40000000000 */
[----:B------:R-:W-:-:S04]  /*01d0*/  UIADD3 UR6, -UR6, 0x100000, URZ ;  /* 0x0010000006067890 */ /* 0x000fc8000fffe13f */
[----:B------:R-:W-:Y:S02]  /*01e0*/  USHF.L.U32 UR7, UR6, 0xb, URZ ;  /* 0x0000000b06077899 */ /* 0x000fe4000800063f */
[----:B------:R-:W-:Y:S02]  /*01f0*/  USHF.L.U32 UR6, UR6, 0x1, URZ ;  /* 0x0000000106067899 */ /* 0x000fe4000800063f */
[----:B0-----:R-:W-:Y:S02]  /*0200*/  ULEA UR8, UR8, UR4, 0x18 ;  /* 0x0000000408087291 */ /* 0x001fe4000f8ec03f */
[----:B------:R-:W-:-:S04]  /*0210*/  UIADD3 UR4, -UR5, 0x100000, URZ ;  /* 0x0010000005047890 */ /* 0x000fc8000fffe13f */
[----:B------:R-:W-:Y:S02]  /*0220*/  USHF.L.U32 UR5, UR4, 0xb, URZ ;  /* 0x0000000b04057899 */ /* 0x000fe4000800063f */
[----:B------:R-:W-:Y:S01]  /*0230*/  USHF.L.U32 UR4, UR4, 0x1, URZ ;  /* 0x0000000104047899 */ /* 0x000fe2000800063f */
[----:B------:R-:W0:Y:S11]  /*0240*/  FENCE.VIEW.ASYNC.S ;  /* 0x00000000000073c6 */ /* 0x000e360000000000 */
[----:B0-----:R0:W1:Y:S01]  /*0250*/  SYNCS.EXCH.64 URZ, [UR8], UR4 ;  /* 0x00000004083f75b2 */ /* 0x0010620008000100 */
[----:B------:R0:W2:Y:S01]  /*0260*/  SYNCS.EXCH.64 URZ, [UR8+0xb8], UR6 ;  /* 0x0000b806083f75b2 */ /* 0x0000a20008000100 */
[----:B------:R0:W3:Y:S01]  /*0270*/  SYNCS.EXCH.64 URZ, [UR8+0x8], UR4 ;  /* 0x00000804083f75b2 */ /* 0x0000e20008000100 */
[----:B------:R0:W4:Y:S01]  /*0280*/  SYNCS.EXCH.64 URZ, [UR8+0xc0], UR6 ;  /* 0x0000c006083f75b2 */ /* 0x0001220008000100 */
[----:B------:R0:W0:Y:S01]  /*0290*/  SYNCS.EXCH.64 URZ, [UR8+0x10], UR4 ;  /* 0x00001004083f75b2 */ /* 0x0000220008000100 */
        /* <DEDUP_REMOVED lines=41> */
[----:B-1234-:R-:W-:Y:S01]  /*0530*/  NOP ;  /* 0x0000000000007918 */ /* 0x01efe20000000000 */
.L_x_3:
[----:B0-----:R-:W-:Y:S05]  /*0540*/  BSYNC B0 ;  /* 0x0000000000007941 */ /* 0x001fea0003800000 */
.L_x_2:
[----:B------:R-:W0:Y:S01]  /*0550*/  SHFL.IDX PT, R2, R2, RZ, 0x1f ;  /* 0x00001fff02027589 */ /* 0x000e2200000e0000 */
[----:B------:R-:W1:Y:S01]  /*0560*/  LDC R3, c[0x0][0x65c] ;  /* 0x00019700ff037b82 */ /* 0x000e620000000800 */
[----:B------:R-:W-:Y:S02]  /*0570*/  ELECT P0, URZ, PT ;  /* 0x00000000003f782f */ /* 0x000fe40003800000 */
[----:B------:R-:W-:Y:S01]  /*0580*/  SHF.R.S32.HI R4, RZ, 0x1f, R5 ;  /* 0x0000001fff047819 */ /* 0x000fe20000011405 */
[----:B------:R-:W2:Y:S01]  /*0590*/  S2R R8, SR_CTAID.Y ;  /* 0x0000000000087919 */ /* 0x000ea20000002600 */
[----:B------:R-:W-:Y:S01]  /*05a0*/  UMOV UR4, 0x20 ;  /* 0x0000002000047882 */ /* 0x000fe20000000000 */
[----:B------:R-:W-:Y:S01]  /*05b0*/  ISETP.NE.AND P2, PT, R7, RZ, PT ;  /* 0x000000ff0700720c */ /* 0x000fe20003f45270 */
[----:B------:R-:W-:Y:S01]  /*05c0*/  NOP ;  /* 0x0000000000007918 */ /* 0x000fe20000000000 */
[----:B------:R-:W3:Y:S01]  /*05d0*/  S2R R6, SR_CTAID.X ;  /* 0x0000000000067919 */ /* 0x000ee20000002500 */
[----:B------:R-:W-:Y:S01]  /*05e0*/  LEA.HI R4, R4, R5, RZ, 0x2 ;  /* 0x0000000504047211 */ /* 0x000fe200078f10ff */
[----:B------:R-:W-:-:S03]  /*05f0*/  NOP ;  /* 0x0000000000007918 */ /* 0x000fc60000000000 */
[----:B------:R-:W-:-:S05]  /*0600*/  LOP3.LUT R4, R4, 0xfffffffc, RZ, 0xc0, !PT ;  /* 0xfffffffc04047812 */ /* 0x000fca00078ec0ff */
[----:B------:R-:W-:Y:S01]  /*0610*/  IMAD.IADD R5, R5, 0x1, -R4 ;  /* 0x0000000105057824 */ /* 0x000fe200078e0a04 */
[----:B0-----:R-:W-:Y:S02]  /*0620*/  ISETP.NE.OR P0, PT, R2, RZ, !P0 ;  /* 0x000000ff0200720c */ /* 0x001fe40004705670 */
[----:B-1----:R-:W-:-:S11]  /*0630*/  ISETP.NE.AND P4, PT, R3, 0x1, PT ;  /* 0x000000010300780c */ /* 0x002fd60003f85270 */
[----:B------:R-:W-:Y:S01]  /*0640*/  VOTEU.ALL UP0, P0 ;  /* 0x00000000003f7886 */ /* 0x000fe20000000000 */
[----:B------:R-:W-:Y:S01]  /*0650*/  VOTEU.ALL UP1, P0 ;  /* 0x00000000003f7886 */ /* 0x000fe20000020000 */
[----:B------:R-:W3:Y:S01]  /*0660*/  @P4 LDC R9, c[0x0][0x10] ;  /* 0x00000400ff094b82 */ /* 0x000ee20000000800 */
[----:B--2---:R-:W-:Y:S02]  /*0670*/  @P4 IMAD.MOV.U32 R2, RZ, RZ, R8 ;  /* 0x000000ffff024224 */ /* 0x004fe400078e0008 */
[----:B------:R-:W-:Y:S01]  /*0680*/  @!UP0 UMOV UR6, 0x400 ;  /* 0x0000040000068882 */ /* 0x000fe20000000000 */
[----:B------:R-:W-:-:S04]  /*0690*/  @!UP0 UIADD3 UR4, -UR4, 0x100000, URZ ;  /* 0x0010000004048890 */ /* 0x000fc8000fffe13f */
[----:B------:R-:W-:Y:S02]  /*06a0*/  @!UP0 USHF.L.U32 UR5, UR4, 0xb, URZ ;  /* 0x0000000b04058899 */ /* 0x000fe4000800063f */
[----:B------:R-:W-:Y:S01]  /*06b0*/  @!UP0 USHF.L.U32 UR4, UR4, 0x1, URZ ;  /* 0x0000000104048899 */ /* 0x000fe2000800063f */
[----:B------:R-:W-:Y:S02]  /*06c0*/  @P4 IMAD.MOV.U32 R3, RZ, RZ, RZ ;  /* 0x000000ffff034224 */ /* 0x000fe400078e00ff */
[----:B------:R-:W-:Y:S01]  /*06d0*/  @P4 IMAD.MOV.U32 R13, RZ, RZ, RZ ;  /* 0x000000ffff0d4224 */ /* 0x000fe200078e00ff */
[----:B------:R-:W0:Y:S08]  /*06e0*/  @!UP0 S2UR UR7, SR_CgaCtaId ;  /* 0x00000000000789c3 */ /* 0x000e300000008800 */
[----:B------:R-:W1:Y:S01]  /*06f0*/  @!P4 LDC R11, c[0x0][0xc] ;  /* 0x00000300ff0bcb82 */ /* 0x000e620000000800 */
[----:B---3--:R-:W-:-:S04]  /*0700*/  @P4 IMAD.WIDE.U32 R2, R6, R9, R2 ;  /* 0x0000000906024225 */ /* 0x008fc800078e0002 */
[----:B------:R-:W-:Y:S02]  /*0710*/  VIADD R9, R7, 0xffffffff ;  /* 0xffffffff07097836 */ /* 0x000fe40000000000 */
[----:B------:R-:W-:Y:S01]  /*0720*/  @P4 IMAD.IADD R3, R3, 0x1, R13 ;  /* 0x0000000103034824 */ /* 0x000fe200078e020d */
[----:B0-----:R-:W-:Y:S02]  /*0730*/  @!UP0 ULEA UR6, UR7, UR6, 0x18 ;  /* 0x0000000607068291 */ /* 0x001fe4000f8ec03f */
[----:B------:R-:W-:Y:S01]  /*0740*/  ISETP.GE.U32.AND P1, PT, R9, 0x2, PT ;  /* 0x000000020900780c */ /* 0x000fe20003f26070 */
[----:B------:R-:W-:Y:S01]  /*0750*/  VOTEU.ALL UP0, P0 ;  /* 0x00000000003f7886 */ /* 0x000fe20000000000 */
[----:B------:R-:W-:-:S04]  /*0760*/  ISETP.NE.AND P0, PT, R5, 0x3, PT ;  /* 0x000000030500780c */ /* 0x000fc80003f05270 */
[----:B------:R-:W-:-:S04]  /*0770*/  ISETP.EQ.OR P0, PT, R5, RZ, !P0 ;  /* 0x000000ff0500720c */ /* 0x000fc80004702670 */
[----:B------:R-:W-:Y:S01]  /*0780*/  ISETP.EQ.AND P0, PT, R7, RZ, P0 ;  /* 0x000000ff0700720c */ /* 0x000fe20000702270 */
[----:B------:R-:W-:Y:S01]  /*0790*/  IMAD.MOV.U32 R7, RZ, RZ, RZ ;  /* 0x000000ffff077224 */ /* 0x000fe200078e00ff */
[----:B------:R-:W0:Y:S02]  /*07a0*/  FENCE.VIEW.ASYNC.S ;  /* 0x00000000000073c6 */ /* 0x000e240000000000 */
[----:B0-----:R0:W2:Y:S01]  /*07b0*/  @!UP0 SYNCS.EXCH.64 URZ, [UR6+0x180], UR4 ;  /* 0x00018004063f85b2 */ /* 0x0010a20008000100 */
[----:B------:R-:W-:Y:S01]  /*07c0*/  SEL R4, RZ, 0x1, !P0 ;  /* 0x00000001ff047807 */ /* 0x000fe20004000000 */
[----:B-1----:R-:W-:-:S03]  /*07d0*/  @!P4 IMAD.WIDE.U32 R10, R11, R8, R6 ;  /* 0x000000080b0ac225 */ /* 0x002fc600078e0006 */
[----:B------:R-:W-:Y:S01]  /*07e0*/  SEL R4, R4, 0x2, P1 ;  /* 0x0000000204047807 */ /* 0x000fe20000800000 */
[----:B------:R-:W-:Y:S02]  /*07f0*/  @!P4 IMAD.MOV.U32 R2, RZ, RZ, R10 ;  /* 0x000000ffff02c224 */ /* 0x000fe400078e000a */
[----:B------:R-:W-:Y:S01]  /*0800*/  @!P4 IMAD.MOV.U32 R3, RZ, RZ, R11 ;  /* 0x000000ffff03c224 */ /* 0x000fe200078e000b */
[----:B------:R0:W2:Y:S01]  /*0810*/  @!UP1 SYNCS.EXCH.64 URZ, [UR6+0x188], UR4 ;  /* 0x00018804063f95b2 */ /* 0x0000a20008000100 */
[----:B------:R-:W-:Y:S01]  /*0820*/  NOP ;  /* 0x0000000000007918 */ /* 0x000fe20000000000 */
[----:B--2---:R-:W-:Y:S06]  /*0830*/  BAR.SYNC.DEFER_BLOCKING 0x0 ;  /* 0x0000000000007b1d */ /* 0x004fec0000010000 */
[----:B------:R-:W-:Y:S05]  /*0840*/  @!P2 BRA `(.L_x_4) ;  /* 0x0000006000d4a947 */ /* 0x000fea0003800000 */
[----:B------:R-:W-:-:S13]  /*0850*/  ISETP.GT.U32.AND P0, PT, R9, 0x1, PT ;  /* 0x000000010900780c */ /* 0x000fda0003f04070 */
[----:B0-----:R-:W-:Y:S05]  /*0860*/  @P0 EXIT ;  /* 0x000000000000094d */ /* 0x001fea0003800000 */
[----:B------:R-:W-:Y:S01]  /*0870*/  ULDC.64 UR4, c[0x0][0x650] ;  /* 0x0001940000047ab9 */ /* 0x000fe20000000a00 */
[----:B------:R-:W-:Y:S01]  /*0880*/  PRMT R9, RZ, 0x7610, R9 ;  /* 0x00007610ff097816 */ /* 0x000fe20000000009 */
[----:B------:R-:W-:Y:S01]  /*0890*/  IMAD.MOV.U32 R10, RZ, RZ, -0x1 ;  /* 0xffffffffff0a7424 */ /* 0x000fe200078e00ff */
[----:B------:R-:W-:Y:S01]  /*08a0*/  ISETP.GE.U32.AND P0, PT, R2, UR4, PT ;  /* 0x0000000402007c0c */ /* 0x000fe2000bf06070 */
[----:B------:R-:W-:Y:S02]  /*08b0*/  IMAD.MOV.U32 R11, RZ, RZ, -0x1 ;  /* 0xffffffffff0b7424 */ /* 0x000fe400078e00ff */
[----:B------:R-:W-:Y:S01]  /*08c0*/  IMAD.MOV.U32 R101, RZ, RZ, -0x1 ;  /* 0xffffffffff657424 */ /* 0x000fe200078e00ff */
[----:B------:R-:W-:-:S13]  /*08d0*/  ISETP.GE.U32.AND.EX P0, PT, R3, UR5, PT, P0 ;  /* 0x0000000503007c0c */ /* 0x000fda000bf06100 */
[----:B------:R-:W-:Y:S05]  /*08e0*/  @P0 BRA `(.L_x_5) ;  /* 0x0000000400580947 */ /* 0x000fea0003800000 */
[----:B------:R-:W0:Y:S01]  /*08f0*/  LDC.64 R16, c[0x0][0x628] ;  /* 0x00018a00ff107b82 */ /* 0x000e220000000a00 */
[----:B------:R-:W-:Y:S02]  /*0900*/  IMAD.MOV.U32 R10, RZ, RZ, R2 ;  /* 0x000000ffff0a7224 */ /* 0x000fe400078e0002 */
[----:B------:R-:W-:-:S05]  /*0910*/  IMAD.MOV.U32 R11, RZ, RZ, R3 ;  /* 0x000000ffff0b7224 */ /* 0x000fca00078e0003 */
[----:B------:R-:W1:Y:S08]  /*0920*/  LDC R18, c[0x0][0x630] ;  /* 0x00018c00ff127b82 */ /* 0x000e700000000800 */
[----:B------:R-:W2:Y:S01]  /*0930*/  LDC.64 R20, c[0x0][0x620] ;  /* 0x00018800ff147b82 */ /* 0x000ea20000000a00 */
[----:B0-----:R-:W-:-:S04]  /*0940*/  ISETP.NE.U32.AND P0, PT, R16, RZ, PT ;  /* 0x000000ff1000720c */ /* 0x001fc80003f05070 */
[----:B------:R-:W-:-:S13]  /*0950*/  ISETP.NE.AND.EX P0, PT, R17, RZ, PT, P0 ;  /* 0x000000ff1100720c */ /* 0x000fda0003f05300 */
[----:B-12---:R-:W-:Y:S05]  /*0960*/  @!P0 BRA `(.L_x_6) ;  /* 0x0000000000288947 */ /* 0x006fea0003800000 */
[----:B------:R-:W0:Y:S02]  /*0970*/  LDC R5, c[0x0][0x634] ;  /* 0x00018d00ff057b82 */ /* 0x000e240000000800 */
[----:B0-----:R-:W-:-:S05]  /*0980*/  IADD3 R5, P0, R2, R5, RZ ;  /* 0x0000000502057210 */ /* 0x001fca0007f1e0ff */
[----:B------:R-:W-:-:S04]  /*0990*/  IMAD.X R9, RZ, RZ, R3, P0 ;  /* 0x000000ffff097224 */ /* 0x000fc800000e0603 */
[----:B------:R-:W-:-:S04]  /*09a0*/  IMAD.WIDE.U32 R10, R9, R16, RZ ;  /* 0x00000010090a7225 */ /* 0x000fc800078e00ff */
[----:B------:R-:W-:-:S04]  /*09b0*/  IMAD.WIDE.U32 R12, P0, R5, R17, R10 ;  /* 0x00000011050c7225 */ /* 0x000fc8000780000a */
[----:B------:R-:W-:-:S04]  /*09c0*/  IMAD.WIDE.U32 R10, R5, R16, RZ ;  /* 0x00000010050a7225 */ /* 0x000fc800078e00ff */
[----:B------:R-:W-:Y:S01]  /*09d0*/  IMAD.X R15, RZ, RZ, RZ, P0 ;  /* 0x000000ffff0f7224 */ /* 0x000fe200000e06ff */
[----:B------:R-:W-:Y:S01]  /*09e0*/  IADD3 RZ, P0, R11, R12, RZ ;  /* 0x0000000c0bff7210 */ /* 0x000fe20007f1e0ff */
[----:B------:R-:W-:-:S04]  /*09f0*/  IMAD.MOV.U32 R14, RZ, RZ, R13 ;  /* 0x000000ffff0e7224 */ /* 0x000fc800078e000d */
[----:B------:R-:W-:-:S08]  /*0a00*/  IMAD.WIDE.U32.X R10, R9, R17, R14, P0 ;  /* 0x00000011090a7225 */ /* 0x000fd000000e040e */
.L_x_6:
[-CC-:B------:R-:W-:Y:S01]  /*0a10*/  SHF.R.U64 R101, R10, R18.reuse, R11.reuse ;  /* 0x000000120a657219 */ /* 0x180fe2000000120b */
[----:B------:R-:W0:Y:S01]  /*0a20*/  LDC.64 R22, c[0x0][0x640] ;  /* 0x00019000ff167b82 */ /* 0x000e220000000a00 */
[----:B------:R-:W-:Y:S01]  /*0a30*/  SHF.R.U32.HI R7, RZ, R18, R11 ;  /* 0x00000012ff077219 */ /* 0x000fe2000001160b */
[----:B------:R-:W-:Y:S01]  /*0a40*/  ULDC UR4, c[0x0][0x150] ;  /* 0x0000540000047ab9 */ /* 0x000fe20000000800 */
[----:B------:R-:W-:Y:S02]  /*0a50*/  IADD3 R9, P0, RZ, -R101, RZ ;  /* 0x80000065ff097210 */ /* 0x000fe40007f1e0ff */
[----:B------:R-:W-:-:S03]  /*0a60*/  I2FP.F32.U32 R5, R6 ;  /* 0x0000000600057245 */ /* 0x000fc60000201000 */
[----:B------:R-:W1:Y:S01]  /*0a70*/  LDC R14, c[0x0][0x618] ;  /* 0x00018600ff0e7b82 */ /* 0x000e620000000800 */
[----:B------:R-:W-:Y:S02]  /*0a80*/  IMAD.X R13, RZ, RZ, ~R7, P0 ;  /* 0x000000ffff0d7224 */ /* 0x000fe400000e0e07 */
[----:B------:R-:W-:Y:S01]  /*0a90*/  FMUL R5, R5, UR4 ;  /* 0x0000000405057c20 */ /* 0x000fe20008400000 */
[----:B------:R-:W-:Y:S01]  /*0aa0*/  IMAD.WIDE.U32 R10, R9, R20, R2 ;  /* 0x00000014090a7225 */ /* 0x000fe200078e0002 */
[----:B------:R-:W-:-:S03]  /*0ab0*/  ULDC UR4, c[0x0][0x154] ;  /* 0x0000550000047ab9 */ /* 0x000fc60000000800 */
[----:B------:R-:W-:Y:S01]  /*0ac0*/  IMAD R12, R13, R20, RZ ;  /* 0x000000140d0c7224 */ /* 0x000fe200078e02ff */
[----:B------:R-:W2:Y:S01]  /*0ad0*/  LDC R7, c[0x0][0x144] ;  /* 0x00005100ff077b82 */ /* 0x000ea20000000800 */
[----:B------:R-:W3:Y:S01]  /*0ae0*/  F2I.U32.TRUNC.NTZ R5, R5 ;  /* 0x0000000500057305 */ /* 0x000ee2000020f000 */
[----:B------:R-:W-:Y:S02]  /*0af0*/  IMAD.MOV.U32 R13, RZ, RZ, -0x1 ;  /* 0xffffffffff0d7424 */ /* 0x000fe400078e00ff */
[----:B------:R-:W-:-:S04]  /*0b00*/  IMAD R9, R9, R21, R12 ;  /* 0x0000001509097224 */ /* 0x000fc800078e020c */
[----:B------:R-:W4:Y:S01]  /*0b10*/  LDC R18, c[0x0][0x608] ;  /* 0x00018200ff127b82 */ /* 0x000f220000000800 */
[----:B------:R-:W-:Y:S01]  /*0b20*/  IMAD.IADD R11, R11, 0x1, R9 ;  /* 0x000000010b0b7824 */ /* 0x000fe200078e0209 */
[----:B0-----:R-:W-:Y:S02]  /*0b30*/  ISETP.NE.U32.AND P0, PT, R22, RZ, PT ;  /* 0x000000ff1600720c */ /* 0x001fe40003f05070 */
[----:B------:R-:W-:Y:S02]  /*0b40*/  I2FP.F32.U32 R9, R8 ;  /* 0x0000000800097245 */ /* 0x000fe40000201000 */
[----:B------:R-:W-:Y:S02]  /*0b50*/  ISETP.NE.AND.EX P0, PT, R23, RZ, PT, P0 ;  /* 0x000000ff1700720c */ /* 0x000fe40003f05300 */
[----:B------:R-:W0:Y:S01]  /*0b60*/  LDC R12, c[0x0][0x658] ;  /* 0x00019600ff0c7b82 */ /* 0x000e220000000800 */
[-C--:B-1----:R-:W-:Y:S01]  /*0b70*/  SHF.R.U64 R16, R10, R14.reuse, R11 ;  /* 0x0000000e0a107219 */ /* 0x082fe2000000120b */
[----:B---3--:R-:W-:Y:S01]  /*0b80*/  IMAD.MOV R10, RZ, RZ, -R5 ;  /* 0x000000ffff0a7224 */ /* 0x008fe200078e0a05 */
[----:B------:R-:W-:-:S05]  /*0b90*/  SHF.R.U32.HI R11, RZ, R14, R11 ;  /* 0x0000000eff0b7219 */ /* 0x000fca000001160b */
[----:B------:R-:W1:Y:S01]  /*0ba0*/  LDC R17, c[0x0][0x148] ;  /* 0x00005200ff117b82 */ /* 0x000e620000000800 */
[----:B--2---:R-:W-:Y:S02]  /*0bb0*/  IMAD R5, R7, R10, R6 ;  /* 0x0000000a07057224 */ /* 0x004fe400078e0206 */
[----:B------:R-:W-:-:S04]  /*0bc0*/  FMUL R7, R9, UR4 ;  /* 0x0000000409077c20 */ /* 0x000fc80008400000 */
[----:B------:R2:W3:Y:S01]  /*0bd0*/  F2I.U32.TRUNC.NTZ R15, R7 ;  /* 0x00000007000f7305 */ /* 0x0004e2000020f000 */
[----:B------:R-:W1:Y:S01]  /*0be0*/  LDC R21, c[0x0][0x600] ;  /* 0x00018000ff157b82 */ /* 0x000e620000000800 */
[-CC-:B----4-:R-:W-:Y:S02]  /*0bf0*/  SHF.R.U64 R27, R16, R18.reuse, R11.reuse ;  /* 0x00000012101b7219 */ /* 0x190fe4000000120b */
[----:B------:R-:W-:Y:S01]  /*0c00*/  SHF.R.U32.HI R9, RZ, R18, R11 ;  /* 0x00000012ff097219 */ /* 0x000fe2000001160b */
[----:B------:R-:W-:-:S04]  /*0c10*/  IMAD.MOV.U32 R11, RZ, RZ, 0x1 ;  /* 0x00000001ff0b7424 */ /* 0x000fc800078e00ff */
[----:B------:R-:W4:Y:S01]  /*0c20*/  LDC R20, c[0x0][0x648] ;  /* 0x00019200ff147b82 */ /* 0x000f220000000800 */
[-C--:B0-----:R-:W-:Y:S02]  /*0c30*/  SHF.L.U32 R6, R13, R12.reuse, RZ ;  /* 0x0000000c0d067219 */ /* 0x081fe400000006ff */
[-CC-:B------:R-:W-:Y:S02]  /*0c40*/  SHF.R.U64 R18, R27, R12.reuse, R9.reuse ;  /* 0x0000000c1b127219 */ /* 0x180fe40000001209 */
[----:B------:R-:W-:Y:S02]  /*0c50*/  SHF.R.U32.HI R19, RZ, R12, R9 ;  /* 0x0000000cff137219 */ /* 0x000fe40000011609 */
[----:B------:R-:W-:Y:S01]  /*0c60*/  LOP3.LUT R14, RZ, R6, RZ, 0x33, !PT ;  /* 0x00000006ff0e7212 */ /* 0x000fe200078e33ff */
[----:B------:R-:W0:Y:S01]  /*0c70*/  LDC R25, c[0x0][0x638] ;  /* 0x00018e00ff197b82 */ /* 0x000e220000000800 */
[----:B------:R-:W-:Y:S01]  /*0c80*/  SHF.L.U32 R9, R11, R12, RZ ;  /* 0x0000000c0b097219 */ /* 0x000fe200000006ff */
[----:B------:R-:W-:-:S02]  /*0c90*/  IMAD.MOV.U32 R6, RZ, RZ, R18 ;  /* 0x000000ffff067224 */ /* 0x000fc400078e0012 */
[----:B--2---:R-:W-:-:S04]  /*0ca0*/  IMAD.MOV.U32 R7, RZ, RZ, R19 ;  /* 0x000000ffff077224 */ /* 0x004fc800078e0013 */
[----:B------:R-:W2:Y:S01]  /*0cb0*/  LDC R24, c[0x0][0x610] ;  /* 0x00018400ff187b82 */ /* 0x000ea20000000800 */
[----:B---3--:R-:W-:Y:S05]  /*0cc0*/  @!P0 BRA `(.L_x_7) ;  /* 0x0000000000288947 */ /* 0x008fea0003800000 */
[----:B------:R-:W3:Y:S02]  /*0cd0*/  LDC R13, c[0x0][0x64c] ;  /* 0x00019300ff0d7b82 */ /* 0x000ee40000000800 */
[----:B---3--:R-:W-:-:S05]  /*0ce0*/  IADD3 R13, P0, R18, R13, RZ ;  /* 0x0000000d120d7210 */ /* 0x008fca0007f1e0ff */
        /* <DEDUP_REMOVED lines=8> */
.L_x_7:
[----:B----4-:R-:W-:Y:S01]  /*0d70*/  SHF.R.U64 R6, R6, R20, R7 ;  /* 0x0000001406067219 */ /* 0x010fe20000001207 */
[----:B-1----:R-:W-:Y:S01]  /*0d80*/  VIADD R7, R21, 0xffffffff ;  /* 0xffffffff15077836 */ /* 0x002fe20000000000 */
[----:B------:R-:W-:Y:S01]  /*0d90*/  LOP3.LUT R14, R27, R14, RZ, 0xc0, !PT ;  /* 0x0000000e1b0e7212 */ /* 0x000fe200078ec0ff */
[----:B------:R-:W-:Y:S02]  /*0da0*/  IMAD.MOV R15, RZ, RZ, -R15 ;  /* 0x000000ffff0f7224 */ /* 0x000fe400078e0a0f */
[----:B------:R-:W-:Y:S01]  /*0db0*/  IMAD.MOV R10, RZ, RZ, -R6 ;  /* 0x000000ffff0a7224 */ /* 0x000fe200078e0a06 */
[----:B------:R-:W-:Y:S01]  /*0dc0*/  LOP3.LUT R7, R16, R7, RZ, 0xc0, !PT ;  /* 0x0000000710077212 */ /* 0x000fe200078ec0ff */
[----:B------:R-:W-:Y:S02]  /*0dd0*/  IMAD R14, R9, R6, R14 ;  /* 0x00000006090e7224 */ /* 0x000fe400078e020e */
[----:B------:R-:W-:Y:S02]  /*0de0*/  @P4 IMAD R5, R17, R15, R8 ;  /* 0x0000000f11054224 */ /* 0x000fe400078e0208 */
[----:B0-----:R-:W-:-:S02]  /*0df0*/  IMAD R6, R10, R25, R18 ;  /* 0x000000190a067224 */ /* 0x001fc400078e0212 */
[----:B--2---:R-:W-:Y:S02]  /*0e00*/  IMAD R5, R14, R24, R5 ;  /* 0x000000180e057224 */ /* 0x004fe400078e0205 */
[----:B------:R-:W-:Y:S02]  /*0e10*/  IMAD R6, R6, R21, R7 ;  /* 0x0000001506067224 */ /* 0x000fe400078e0207 */
[----:B------:R-:W-:-:S03]  /*0e20*/  IMAD.MOV.U32 R9, RZ, RZ, 0x1 ;  /* 0x00000001ff097424 */ /* 0x000fc600078e00ff */
[----:B------:R-:W-:Y:S02]  /*0e30*/  SEL R11, R6, R5, !P4 ;  /* 0x00000005060b7207 */ /* 0x000fe40006000000 */
[----:B------:R-:W-:-:S07]  /*0e40*/  SEL R10, R5, R6, !P4 ;  /* 0x00000006050a7207 */ /* 0x000fce0006000000 */
.L_x_5:
[----:B------:R-:W-:-:S08]  /*0e50*/  NOP ;  /* 0x0000000000007918 */ /* 0x000fd00000000000 */
[----:B------:R-:W0:Y:S02]  /*0e60*/  USETMAXREG.TRY_ALLOC.CTAPOOL UP0, 0xe8 ;  /* 0x000000e8000079c8 */ /* 0x000e240008000600 */
[----:B0-----:R-:W-:-:S13]  /*0e70*/  PLOP3.LUT P0, PT, PT, PT, UP0, 0x80, 0x0 ;  /* 0x000000000000781c */ /* 0x001fda0003f0f008 */
[----:B------:R-:W-:Y:S05]  /*0e80*/  @!P0 BRA `(.L_x_5) ;  /* 0xfffffffc00f08947 */ /* 0x000fea000383ffff */
[----:B------:R-:W-:Y:S01]  /*0e90*/  ULDC.64 UR4, c[0x0][0x598] ;  /* 0x0001660000047ab9 */ /* 0x000fe20000000a00 */
[----:B------:R-:W-:Y:S01]  /*0ea0*/  ULDC.64 UR28, c[0x0][0x208] ;  /* 0x00008200001c7ab9 */ /* 0x000fe20000000a00 */
[----:B------:R-:W-:-:S04]  /*0eb0*/  ISETP.NE.U32.AND P0, PT, RZ, UR4, PT ;  /* 0x00000004ff007c0c */ /* 0x000fc8000bf05070 */
[----:B------:R-:W-:-:S13]  /*0ec0*/  ISETP.NE.AND.EX P0, PT, RZ, UR5, PT, P0 ;  /* 0x00000005ff007c0c */ /* 0x000fda000bf05300 */
[----:B------:R-:W-:Y:S05]  /*0ed0*/  @!P0 BRA `(.L_x_8) ;  /* 0x00000000001c8947 */ /* 0x000fea0003800000 */
[----:B------:R-:W0:Y:S02]  /*0ee0*/  LDC.64 R6, c[0x0][0x598] ;  /* 0x00016600ff067b82 */ /* 0x000e240000000a00 */
[----:B0-----:R-:W2:Y:S02]  /*0ef0*/  LDG.E.64 R6, desc[UR28][R6.64] ;  /* 0x0000001c06067981 */ /* 0x001ea4000c1e1b00 */
[----:B--2---:R-:W-:-:S04]  /*0f00*/  ISETP.NE.U32.AND P0, PT, R6, RZ, PT ;  /* 0x000000ff0600720c */ /* 0x004fc80003f05070 */
[----:B------:R-:W-:-:S13]  /*0f10*/  ISETP.NE.AND.EX P0, PT, R7, RZ, PT, P0 ;  /* 0x000000ff0700720c */ /* 0x000fda0003f05300 */
[----:B------:R-:W-:Y:S05]  /*0f20*/  @!P0 BRA `(.L_x_8) ;  /* 0x0000000000088947 */ /* 0x000fea0003800000 */
[----:B------:R0:W5:Y:S01]  /*0f30*/  LD.E R5, desc[UR28][R6.64] ;  /* 0x0000001c06057980 */ /* 0x000162000c101900 */
[----:B------:R-:W-:Y:S05]  /*0f40*/  BRA `(.L_x_9) ;  /* 0x0000000000207947 */ /* 0x000fea0003800000 */
.L_x_8:
[----:B------:R-:W-:Y:S02]  /*0f50*/  ULDC.64 UR4, c[0x0][0x588] ;  /* 0x0001620000047ab9 */ /* 0x000fe40000000a00 */
[----:B------:R-:W-:-:S04]  /*0f60*/  ISETP.NE.U32.AND P0, PT, RZ, UR4, PT ;  /* 0x00000004ff007c0c */ /* 0x000fc8000bf05070 */
[----:B------:R-:W-:-:S13]  /*0f70*/  ISETP.NE.AND.EX P0, PT, RZ, UR5, PT, P0 ;  /* 0x00000005ff007c0c */ /* 0x000fda000bf05300 */
[----:B------:R-:W-:Y:S05]  /*0f80*/  @!P0 BRA `(.L_x_10) ;  /* 0x00000000000c8947 */ /* 0x000fea0003800000 */
[----:B------:R-:W0:Y:S02]  /*0f90*/  LDC.64 R6, c[0x0][0x588] ;  /* 0x00016200ff067b82 */ /* 0x000e240000000a00 */
[----:B0-----:R1:W5:Y:S01]  /*0fa0*/  LDG.E R5, desc[UR28][R6.64] ;  /* 0x0000001c06057981 */ /* 0x001362000c1e1900 */
[----:B------:R-:W-:Y:S05]  /*0fb0*/  BRA `(.L_x_9) ;  /* 0x0000000000047947 */ /* 0x000fea0003800000 */
.L_x_10:
[----:B------:R-:W2:Y:S02]  /*0fc0*/  LDC R5, c[0x0][0x580] ;  /* 0x00016000ff057b82 */ /* 0x000ea40000000800 */
.L_x_9:
[----:B------:R-:W-:Y:S02]  /*0fd0*/  ULDC.64 UR4, c[0x0][0x5a0] ;  /* 0x0001680000047ab9 */ /* 0x000fe40000000a00 */
[----:B------:R-:W-:-:S04]  /*0fe0*/  ISETP.NE.U32.AND P0, PT, RZ, UR4, PT ;  /* 0x00000004ff007c0c */ /* 0x000fc8000bf05070 */
[----:B------:R-:W-:-:S13]  /*0ff0*/  ISETP.NE.AND.EX P0, PT, RZ, UR5, PT, P0 ;  /* 0x00000005ff007c0c */ /* 0x000fda000bf05300 */
[----:B------:R-:W-:Y:S05]  /*1000*/  @!P0 BRA `(.L_x_11) ;  /* 0x00000000001c8947 */ /* 0x000fea0003800000 */
[----:B01----:R-:W0:Y:S02]  /*1010*/  LDC.64 R6, c[0x0][0x5a0] ;  /* 0x00016800ff067b82 */ /* 0x003e240000000a00 */
[----:B0-----:R-:W3:Y:S02]  /*1020*/  LDG.E.64 R6, desc[UR28][R6.64] ;  /* 0x0000001c06067981 */ /* 0x001ee4000c1e1b00 */
[----:B---3--:R-:W-:-:S04]  /*1030*/  ISETP.NE.U32.AND P0, PT, R6, RZ, PT ;  /* 0x000000ff0600720c */ /* 0x008fc80003f05070 */
[----:B------:R-:W-:-:S13]  /*1040*/  ISETP.NE.AND.EX P0, PT, R7, RZ, PT, P0 ;  /* 0x000000ff0700720c */ /* 0x000fda0003f05300 */
[----:B------:R-:W-:Y:S05]  /*1050*/  @!P0 BRA `(.L_x_11) ;  /* 0x0000000000088947 */ /* 0x000fea0003800000 */
[----:B------:R0:W5:Y:S01]  /*1060*/  LD.E R6, desc[UR28][R6.64] ;  /* 0x0000001c06067980 */ /* 0x000162000c101900 */
[----:B------:R-:W-:Y:S05]  /*1070*/  BRA `(.L_x_12) ;  /* 0x0000000000207947 */ /* 0x000fea0003800000 */
.L_x_11:
[----:B------:R-:W-:Y:S02]  /*1080*/  ULDC.64 UR4, c[0x0][0x590] ;  /* 0x0001640000047ab9 */ /* 0x000fe40000000a00 */
[----:B------:R-:W-:-:S04]  /*1090*/  ISETP.NE.U32.AND P0, PT, RZ, UR4, PT ;  /* 0x00000004ff007c0c */ /* 0x000fc8000bf05070 */
[----:B------:R-:W-:-:S13]  /*10a0*/  ISETP.NE.AND.EX P0, PT, RZ, UR5, PT, P0 ;  /* 0x00000005ff007c0c */ /* 0x000fda000bf05300 */
[----:B------:R-:W-:Y:S05]  /*10b0*/  @!P0 BRA `(.L_x_13) ;  /* 0x00000000000c8947 */ /* 0x000fea0003800000 */
[----:B01----:R-:W0:Y:S02]  /*10c0*/  LDC.64 R6, c[0x0][0x590] ;  /* 0x00016400ff067b82 */ /* 0x003e240000000a00 */
[----:B0-----:R1:W5:Y:S01]  /*10d0*/  LDG.E R6, desc[UR28][R6.64] ;  /* 0x0000001c06067981 */ /* 0x001362000c1e1900 */
[----:B------:R-:W-:Y:S05]  /*10e0*/  BRA `(.L_x_12) ;  /* 0x0000000000047947 */ /* 0x000fea0003800000 */
.L_x_13:
[----:B01----:R-:W3:Y:S02]  /*10f0*/  LDC R6, c[0x0][0x584] ;  /* 0x00016100ff067b82 */ /* 0x003ee40000000800 */
.L_x_12:
[----:B------:R-:W-:-:S13]  /*1100*/  LOP3.LUT P0, RZ, R9, 0xff, RZ, 0xc0, !PT ;  /* 0x000000ff09ff7812 */ /* 0x000fda000780c0ff */
[----:B------:R-:W-:Y:S05]  /*1110*/  @!P0 EXIT ;  /* 0x000000000000894d */ /* 0x000fea0003800000 */
[----:B------:R-:W-:Y:S01]  /*1120*/  ULDC UR4, c[0x0][0x28c] ;  /* 0x0000a30000047ab9 */ /* 0x000fe20000000800 */
[----:B------:R-:W-:Y:S01]  /*1130*/  LOP3.LUT R112, R4, 0x1, RZ, 0xfc, !PT ;  /* 0x0000000104707812 */ /* 0x000fe200078efcff */
[----:B------:R-:W-:-:S04]  /*1140*/  UIADD3 UR4, UR4, 0x1f, URZ ;  /* 0x0000001f04047890 */ /* 0x000fc8000fffe03f */
[----:B------:R-:W-:-:S04]  /*1150*/  USHF.R.S32.HI UR5, URZ, 0x1f, UR4 ;  /* 0x0000001f3f057899 */ /* 0x000fc80008011404 */
[----:B------:R-:W-:-:S03]  /*1160*/  ULEA.HI UR5, UR5, UR4, URZ, 0x5 ;  /* 0x0000000405057291 */ /* 0x000fc6000f8f283f */
[----:B------:R-:W-:Y:S01]  /*1170*/  UMOV UR4, URZ ;  /* 0x0000003f00047c82 */ /* 0x000fe20008000000 */
[----:B------:R-:W-:-:S03]  /*1180*/  USHF.R.S32.HI UR9, URZ, 0x5, UR5 ;  /* 0x000000053f097899 */ /* 0x000fc60008011405 */
[----:B------:R-:W-:-:S09]  /*1190*/  UMOV UR5, URZ ;  /* 0x0000003f00057c82 */ /* 0x000fd20008000000 */
.L_x_134:
[----:B01----:R-:W-:Y:S01]  /*11a0*/  LOP3.LUT R7, R0, 0x80, RZ, 0xc0, !PT ;  /* 0x0000008000077812 */ /* 0x003fe200078ec0ff */
[----:B------:R-:W0:Y:S01]  /*11b0*/  S2UR UR13, SR_CgaCtaId ;  /* 0x00000000000d79c3 */ /* 0x000e220000008800 */
[----:B------:R-:W-:Y:S01]  /*11c0*/  UMOV UR12, 0x400 ;  /* 0x00000400000c7882 */ /* 0x000fe20000000000 */
[----:B------:R-:W-:Y:S01]  /*11d0*/  UMOV UR6, URZ ;  /* 0x0000003f00067c82 */ /* 0x000fe20008000000 */
[----:B------:R-:W-:Y:S01]  /*11e0*/  SHF.R.U32.HI R8, RZ, 0x7, R7 ;  /* 0x00000007ff087819 */ /* 0x000fe20000011607 */
[----:B------:R-:W-:Y:S01]  /*11f0*/  UMOV UR7, URZ ;  /* 0x0000003f00077c82 */ /* 0x000fe20008000000 */
[----:B------:R-:W-:Y:S01]  /*1200*/  UMOV UR20, UR5 ;  /* 0x0000000500147c82 */ /* 0x000fe20008000000 */
[----:B------:R-:W-:Y:S02]  /*1210*/  CS2R R16, SRZ ;  /* 0x0000000000107805 */ /* 0x000fe4000001ff00 */
[----:B------:R-:W-:Y:S01]  /*1220*/  CS2R R18, SRZ ;  /* 0x0000000000127805 */ /* 0x000fe2000001ff00 */
[----:B------:R-:W1:Y:S01]  /*1230*/  LDC R7, c[0x0][0x28c] ;  /* 0x0000a300ff077b82 */ /* 0x000e620000000800 */
[----:B----4-:R-:W4:Y:S01]  /*1240*/  SHFL.IDX PT, R8, R8, RZ, 0x1f ;  /* 0x00001fff08087589 */ /* 0x010f2200000e0000 */
[----:B------:R-:W-:-:S02]  /*1250*/  CS2R R20, SRZ ;  /* 0x0000000000147805 */ /* 0x000fc4000001ff00 */
[----:B------:R-:W-:Y:S02]  /*1260*/  CS2R R22, SRZ ;  /* 0x0000000000167805 */ /* 0x000fe4000001ff00 */
[----:B------:R-:W-:Y:S02]  /*1270*/  CS2R R72, SRZ ;  /* 0x0000000000487805 */ /* 0x000fe4000001ff00 */
[----:B------:R-:W-:Y:S02]  /*1280*/  CS2R R74, SRZ ;  /* 0x00000000004a7805 */ /* 0x000fe4000001ff00 */
[----:B------:R-:W-:Y:S02]  /*1290*/  CS2R R76, SRZ ;  /* 0x00000000004c7805 */ /* 0x000fe4000001ff00 */
[----:B------:R-:W-:Y:S02]  /*12a0*/  CS2R R78, SRZ ;  /* 0x00000000004e7805 */ /* 0x000fe4000001ff00 */
        /* <DEDUP_REMOVED lines=9> */
[----:B------:R-:W-:Y:S01]  /*1340*/  CS2R R98, SRZ ;  /* 0x0000000000627805 */ /* 0x000fe2000001ff00 */
[----:B------:R-:W-:Y:S01]  /*1350*/  IMAD.MOV.U32 R100, RZ, RZ, RZ ;  /* 0x000000ffff647224 */ /* 0x000fe200078e00ff */
[----:B------:R-:W-:Y:S02]  /*1360*/  CS2R R102, SRZ ;  /* 0x0000000000667805 */ /* 0x000fe4000001ff00 */
[----:B------:R-:W-:Y:S02]  /*1370*/  CS2R R104, SRZ ;  /* 0x0000000000687805 */ /* 0x000fe4000001ff00 */
[----:B------:R-:W-:-:S02]  /*1380*/  CS2R R106, SRZ ;  /* 0x00000000006a7805 */ /* 0x000fc4000001ff00 */
[----:B------:R-:W-:Y:S02]  /*1390*/  CS2R R108, SRZ ;  /* 0x00000000006c7805 */ /* 0x000fe4000001ff00 */
[----:B------:R-:W-:Y:S02]  /*13a0*/  CS2R R110, SRZ ;  /* 0x00000000006e7805 */ /* 0x000fe4000001ff00 */
[----:B-1----:R-:W-:Y:S01]  /*13b0*/  ISETP.GE.AND P0, PT, R7, 0x1, PT ;  /* 0x000000010700780c */ /* 0x002fe20003f06270 */
[----:B------:R-:W-:Y:S01]  /*13c0*/  IMAD.MOV.U32 R7, RZ, RZ, RZ ;  /* 0x000000ffff077224 */ /* 0x000fe200078e00ff */
[----:B----4-:R-:W-:Y:S01]  /*13d0*/  R2UR UR8, R8 ;  /* 0x00000000080872ca */ /* 0x010fe200000e0000 */
[----:B------:R-:W-:Y:S01]  /*13e0*/  IMAD.U32 R13, RZ, RZ, UR4 ;  /* 0x00000004ff0d7e24 */ /* 0x000fe2000f8e00ff */
        /* <DEDUP_REMOVED lines=11> */
[----:B------:R-:W-:Y:S01]  /*14a0*/  ULEA.HI UR10, UR8, UR8, URZ, 0x1 ;  /* 0x00000008080a7291 */ /* 0x000fe2000f8f083f */
[----:B------:R-:W-:Y:S02]  /*14b0*/  CS2R R54, SRZ ;  /* 0x0000000000367805 */ /* 0x000fe4000001ff00 */
[----:B------:R-:W-:Y:S02]  /*14c0*/  CS2R R40, SRZ ;  /* 0x0000000000287805 */ /* 0x000fe4000001ff00 */
[----:B------:R-:W-:Y:S01]  /*14d0*/  CS2R R42, SRZ ;  /* 0x00000000002a7805 */ /* 0x000fe2000001ff00 */
[----:B------:R-:W-:Y:S01]  /*14e0*/  ULOP3.LUT UR11, UR10, 0x1ffffe, URZ, 0xc0, !UPT ;  /* 0x001ffffe0a0b7892 */ /* 0x000fe2000f8ec03f */
[----:B------:R-:W-:Y:S01]  /*14f0*/  CS2R R44, SRZ ;  /* 0x00000000002c7805 */ /* 0x000fe2000001ff00 */
[----:B0-----:R-:W-:Y:S01]  /*1500*/  ULEA UR10, UR13, UR12, 0x18 ;  /* 0x0000000c0d0a7291 */ /* 0x001fe2000f8ec03f */
[----:B------:R-:W-:Y:S01]  /*1510*/  CS2R R46, SRZ ;  /* 0x00000000002e7805 */ /* 0x000fe2000001ff00 */
[----:B------:R-:W-:Y:S01]  /*1520*/  UIADD3 UR11, UR8, -UR11, URZ ;  /* 0x8000000b080b7290 */ /* 0x000fe2000fffe03f */
[----:B------:R-:W-:-:S02]  /*1530*/  CS2R R32, SRZ ;  /* 0x0000000000207805 */ /* 0x000fc4000001ff00 */
[----:B------:R-:W-:Y:S01]  /*1540*/  CS2R R34, SRZ ;  /* 0x0000000000227805 */ /* 0x000fe2000001ff00 */
[----:B------:R-:W-:Y:S01]  /*1550*/  UMOV UR8, URZ ;  /* 0x0000003f00087c82 */ /* 0x000fe20008000000 */
[----:B------:R-:W-:Y:S01]  /*1560*/  ULEA UR11, UR11, UR10, 0xb ;  /* 0x0000000a0b0b7291 */ /* 0x000fe2000f8e583f */
[----:B------:R-:W-:Y:S02]  /*1570*/  CS2R R36, SRZ ;  /* 0x0000000000247805 */ /* 0x000fe4000001ff00 */
[----:B------:R-:W-:Y:S02]  /*1580*/  CS2R R38, SRZ ;  /* 0x0000000000267805 */ /* 0x000fe4000001ff00 */
[----:B------:R-:W-:Y:S01]  /*1590*/  CS2R R24, SRZ ;  /* 0x0000000000187805 */ /* 0x000fe2000001ff00 */
[----:B------:R-:W-:Y:S01]  /*15a0*/  UIADD3 UR11, UR11, 0x280, URZ ;  /* 0x000002800b0b7890 */ /* 0x000fe2000fffe03f */
[----:B------:R-:W-:Y:S02]  /*15b0*/  CS2R R26, SRZ ;  /* 0x00000000001a7805 */ /* 0x000fe4000001ff00 */
[----:B------:R-:W-:-:S02]  /*15c0*/  CS2R R28, SRZ ;  /* 0x00000000001c7805 */ /* 0x000fc4000001ff00 */
[----:B--2---:R-:W-:Y:S01]  /*15d0*/  CS2R R30, SRZ ;  /* 0x00000000001e7805 */ /* 0x004fe2000001ff00 */
[----:B------:R-:W-:-:S04]  /*15e0*/  USHF.R.U32.HI UR11, URZ, 0x4, UR11 ;  /* 0x000000043f0b7899 */ /* 0x000fc8000801160b */
[----:B------:R-:W-:Y:S01]  /*15f0*/  ULOP3.LUT UR11, UR11, 0x3fff, URZ, 0xc0, !UPT ;  /* 0x00003fff0b0b7892 */ /* 0x000fe2000f8ec03f */
[----:B------:R-:W-:Y:S11]  /*1600*/  @!P0 BRA `(.L_x_14) ;  /* 0x0000000800108947 */ /* 0x000ff60003800000 */
[----:B------:R-:W-:-:S13]  /*1610*/  ISETP.NE.AND P1, PT, R112, 0x3, PT ;  /* 0x000000037000780c */ /* 0x000fda0003f25270 */
[----:B------:R-:W-:Y:S05]  /*1620*/  @!P1 BRA `(.L_x_15) ;  /* 0x0000000000049947 */ /* 0x000fea0003800000 */
[----:B------:R-:W-:Y:S01]  /*1630*/  BPT.TRAP 0x1 ;  /* 0x000000040000795c */ /* 0x000fe20000300000 */
.L_x_15:
[----:B------:R-:W-:Y:S01]  /*1640*/  ULEA UR7, UR5, UR10, 0x3 ;  /* 0x0000000a05077291 */ /* 0x000fe2000f8e183f */
[----:B------:R-:W-:-:S05]  /*1650*/  IMAD.U32 R7, RZ, RZ, UR4 ;  /* 0x00000004ff077e24 */ /* 0x000fca000f8e00ff */
[----:B------:R-:W-:-:S04]  /*1660*/  SHF.L.U32 R7, R7, 0x1f, RZ ;  /* 0x0000001f07077819 */ /* 0x000fc800000006ff */
[----:B------:R0:W1:Y:S01]  /*1670*/  SYNCS.PHASECHK.TRANS64.TRYWAIT P0, [UR7], R7 ;  /* 0x00000007ff0075a7 */ /* 0x0000620008000147 */
[----:B------:R-:W-:Y:S05]  /*1680*/  @!P1 BRA `(.L_x_16) ;  /* 0x0000000000049947 */ /* 0x000fea0003800000 */
[----:B------:R-:W-:Y:S01]  /*1690*/  BPT.TRAP 0x1 ;  /* 0x000000040000795c */ /* 0x000fe20000300000 */
.L_x_16:
[----:B------:R-:W-:Y:S01]  /*16a0*/  UMOV UR6, 0x1 ;  /* 0x0000000100067882 */ /* 0x000fe20000000000 */
[----:B------:R-:W-:Y:S01]  /*16b0*/  IMAD.MOV.U32 R16, RZ, RZ, RZ ;  /* 0x000000ffff107224 */ /* 0x000fe200078e00ff */
[----:B-1----:R-:W-:Y:S06]  /*16c0*/  @P0 BRA `(.L_x_17) ;  /* 0x0000000000080947 */ /* 0x002fec0003800000 */
[----:B------:R-:W1:Y:S02]  /*16d0*/  SYNCS.PHASECHK.TRANS64.TRYWAIT P0, [UR7], R7 ;  /* 0x00000007ff0075a7 */ /* 0x000e640008000147 */
[----:B-1----:R-:W-:Y:S05]  /*16e0*/  @!P0 BRA `(.L_x_18) ;  /* 0x00000074005c8947 */ /* 0x002fea0003800000 */
.L_x_17:
[----:B------:R-:W-:Y:S01]  /*16f0*/  UIADD3 UR7, UR10, 0x2e280, URZ ;  /* 0x0002e2800a077890 */ /* 0x000fe2000fffe03f */
[----:B------:R-:W-:Y:S01]  /*1700*/  WARPGROUP.ARRIVE ;  /* 0x00000000000079c5 */ /* 0x000fe20000000000 */
[----:B------:R-:W-:Y:S01]  /*1710*/  ULOP3.LUT UR12, UR11, 0x10000, URZ, 0xfc, !UPT ;  /* 0x000100000b0c7892 */ /* 0x000fe2000f8efc3f */
[----:B01----:R-:W-:Y:S01]  /*1720*/  IMAD.MOV.U32 R7, RZ, RZ, RZ ;  /* 0x000000ffff077224 */ /* 0x003fe200078e00ff */
[----:B------:R-:W-:Y:S01]  /*1730*/  USHF.R.U32.HI UR7, URZ, 0x4, UR7 ;  /* 0x000000043f077899 */ /* 0x000fe20008011607 */
[----:B------:R-:W-:Y:S01]  /*1740*/  CS2R R18, SRZ ;  /* 0x0000000000127805 */ /* 0x000fe2000001ff00 */
[----:B------:R-:W-:Y:S01]  /*1750*/  ULEA UR12, UR5, UR12, 0x9 ;  /* 0x0000000c050c7291 */ /* 0x000fe2000f8e483f */
[----:B------:R-:W-:Y:S01]  /*1760*/  IMAD.MOV.U32 R17, RZ, RZ, RZ ;  /* 0x000000ffff117224 */ /* 0x000fe200078e00ff */
[----:B------:R-:W-:Y:S01]  /*1770*/  ULOP3.LUT UR7, UR7, 0x3fff, URZ, 0xc0, !UPT ;  /* 0x00003fff07077892 */ /* 0x000fe2000f8ec03f */
[----:B------:R-:W-:Y:S01]  /*1780*/  CS2R R20, SRZ ;  /* 0x0000000000147805 */ /* 0x000fe2000001ff00 */
[----:B------:R-:W-:Y:S01]  /*1790*/  UMOV UR13, 0xc0000010 ;  /* 0xc0000010000d7882 */ /* 0x000fe20000000000 */
[----:B------:R-:W-:Y:S01]  /*17a0*/  UMOV UR15, 0xc0000010 ;  /* 0xc0000010000f7882 */ /* 0x000fe20000000000 */
[----:B------:R-:W-:Y:S01]  /*17b0*/  ULOP3.LUT UR7, UR7, 0x10000, URZ, 0xfc, !UPT ;  /* 0x0001000007077892 */ /* 0x000fe2000f8efc3f */
[----:B------:R-:W-:Y:S01]  /*17c0*/  CS2R R22, SRZ ;  /* 0x0000000000167805 */ /* 0x000fe2000001ff00 */
[----:B------:R-:W-:Y:S01]  /*17d0*/  UMOV UR16, UR12 ;  /* 0x0000000c00107c82 */ /* 0x000fe20008000000 */
[----:B------:R-:W-:Y:S01]  /*17e0*/  UMOV UR17, UR13 ;  /* 0x0000000d00117c82 */ /* 0x000fe20008000000 */
[----:B------:R-:W-:Y:S01]  /*17f0*/  UIMAD UR14, UR5, 0x60, UR7 ;  /* 0x00000060050e78a4 */ /* 0x000fe2000f8e0207 */
[----:B------:R-:W-:Y:S01]  /*1800*/  CS2R R72, SRZ ;  /* 0x0000000000487805 */ /* 0x000fe2000001ff00 */
[----:B------:R-:W-:Y:S01]  /*1810*/  UIADD3 UR7, UR12, 0x100, URZ ;  /* 0x000001000c077890 */ /* 0x000fe2000fffe03f */
[----:B------:R-:W-:Y:S01]  /*1820*/  CS2R R74, SRZ ;  /* 0x00000000004a7805 */ /* 0x000fe2000001ff00 */
[----:B------:R-:W-:Y:S01]  /*1830*/  UIADD3 UR18, UR14, 0x20, URZ ;  /* 0x000000200e127890 */ /* 0x000fe2000fffe03f */
[----:B------:R-:W-:Y:S01]  /*1840*/  CS2R R76, SRZ ;  /* 0x00000000004c7805 */ /* 0x000fe2000001ff00 */
[----:B------:R-:W-:Y:S01]  /*1850*/  UIADD3 UR22, UR14, 0x40, URZ ;  /* 0x000000400e167890 */ /* 0x000fe2000fffe03f */
[----:B------:R-:W-:Y:S01]  /*1860*/  CS2R R78, SRZ ;  /* 0x00000000004e7805 */ /* 0x000fe2000001ff00 */
[----:B------:R-:W-:Y:S01]  /*1870*/  UMOV UR19, 0xc0000010 ;  /* 0xc000001000137882 */ /* 0x000fe20000000000 */
[----:B------:R-:W-:Y:S01]  /*1880*/  QGMMA.64x16x32.F32.E4M3.E4M3 R64, gdesc[UR12], RZ, !UPT ;  /* 0x002000000c4079f3 */ /* 0x000fe2000c7008ff */
[----:B------:R-:W-:Y:S01]  /*1890*/  UMOV UR20, UR12 ;  /* 0x0000000c00147c82 */ /* 0x000fe20008000000 */
[----:B------:R-:W-:Y:S01]  /*18a0*/  UMOV UR21, UR13 ;  /* 0x0000000d00157c82 */ /* 0x000fe20008000000 */
[----:B------:R-:W-:Y:S01]  /*18b0*/  UMOV UR23, 0xc0000010 ;  /* 0xc000001000177882 */ /* 0x000fe20000000000 */
[----:B------:R-:W-:Y:S01]  /*18c0*/  QGMMA.64x16x32.F32.E4M3.E4M3 R48, gdesc[UR16], RZ, !UPT ;  /* 0x00200000103079f3 */ /* 0x000fe2000c7008ff */
[----:B------:R-:W-:-:S02]  /*18d0*/  CS2R R80, SRZ ;  /* 0x0000000000507805 */ /* 0x000fc4000001ff00 */
[----:B------:R-:W-:Y:S02]  /*18e0*/  CS2R R82, SRZ ;  /* 0x0000000000527805 */ /* 0x000fe4000001ff00 */
[----:B------:R-:W-:Y:S01]  /*18f0*/  CS2R R84, SRZ ;  /* 0x0000000000547805 */ /* 0x000fe2000001ff00 */
[----:B------:R-:W-:Y:S01]  /*1900*/  QGMMA.64x16x32.F32.E4M3.E4M3 R32, gdesc[UR20], RZ, !UPT ;  /* 0x00200000142079f3 */ /* 0x000fe2000c7008ff */
[----:B------:R-:W-:Y:S01]  /*1910*/  UMOV UR20, UR7 ;  /* 0x0000000700147c82 */ /* 0x000fe20008000000 */
[----:B------:R-:W-:Y:S01]  /*1920*/  ULDC UR7, c[0x0][0x50c] ;  /* 0x0001430000077ab9 */ /* 0x000fe20000000800 */
[----:B------:R-:W-:Y:S01]  /*1930*/  UMOV UR21, 0xc0000010 ;  /* 0xc000001000157882 */ /* 0x000fe20000000000 */
[----:B------:R-:W-:Y:S01]  /*1940*/  UISETP.NE.AND UP0, UPT, UR7, 0x1, UPT ;  /* 0x000000010700788c */ /* 0x000fe2000bf05270 */
[----:B------:R-:W-:Y:S01]  /*1950*/  QGMMA.64x16x32.F32.E4M3.E4M3 R24, gdesc[UR20], RZ, !UPT ;  /* 0x00200000141879f3 */ /* 0x000fe2000c7008ff */
[----:B------:R-:W-:Y:S01]  /*1960*/  UMOV UR16, UR20 ;  /* 0x0000001400107c82 */ /* 0x000fe20008000000 */
[----:B------:R-:W-:Y:S01]  /*1970*/  UMOV UR17, UR21 ;  /* 0x0000001500117c82 */ /* 0x000fe20008000000 */
[----:B------:R-:W-:Y:S01]  /*1980*/  USEL UR7, URZ, 0x1, UP0 ;  /* 0x000000013f077887 */ /* 0x000fe20008000000 */
[----:B------:R-:W-:Y:S01]  /*1990*/  QGMMA.64x16x32.F32.E4M3.E4M3 R40, gdesc[UR16], RZ, !UPT ;  /* 0x00200000102879f3 */ /* 0x000fe2000c7008ff */
[----:B------:R-:W-:Y:S01]  /*19a0*/  UMOV UR12, UR20 ;  /* 0x00000014000c7c82 */ /* 0x000fe20008000000 */
[----:B------:R-:W-:Y:S01]  /*19b0*/  UMOV UR13, UR21 ;  /* 0x00000015000d7c82 */ /* 0x000fe20008000000 */
[----:B------:R-:W-:Y:S01]  /*19c0*/  CS2R R86, SRZ ;  /* 0x0000000000567805 */ /* 0x000fe2000001ff00 */
[----:B------:R-:W-:Y:S01]  /*19d0*/  QGMMA.64x16x32.F32.E4M3.E4M3 R56, gdesc[UR12], RZ, !UPT, gsb0 ;  /* 0x002000000c3879f3 */ /* 0x000fe2000c0008ff */
[----:B------:R-:W-:-:S02]  /*19e0*/  ISETP.NE.AND P0, PT, RZ, UR7, PT ;  /* 0x00000007ff007c0c */ /* 0x000fc4000bf05270 */
[----:B------:R-:W-:Y:S02]  /*19f0*/  CS2R R88, SRZ ;  /* 0x0000000000587805 */ /* 0x000fe4000001ff00 */
[----:B------:R-:W-:Y:S02]  /*1a00*/  CS2R R90, SRZ ;  /* 0x00000000005a7805 */ /* 0x000fe4000001ff00 */
[----:B------:R-:W-:Y:S02]  /*1a10*/  CS2R R92, SRZ ;  /* 0x00000000005c7805 */ /* 0x000fe4000001ff00 */
[----:B------:R-:W-:Y:S02]  /*1a20*/  CS2R R94, SRZ ;  /* 0x00000000005e7805 */ /* 0x000fe4000001ff00 */
[----:B------:R-:W-:Y:S02]  /*1a30*/  CS2R R96, SRZ ;  /* 0x0000000000607805 */ /* 0x000fe4000001ff00 */
[----:B------:R-:W-:Y:S01]  /*1a40*/  CS2R R98, SRZ ;  /* 0x0000000000627805 */ /* 0x000fe2000001ff00 */
[----:B------:R-:W-:Y:S01]  /*1a50*/  IMAD.MOV.U32 R100, RZ, RZ, RZ ;  /* 0x000000ffff647224 */ /* 0x000fe200078e00ff */
[----:B------:R-:W-:-:S02]  /*1a60*/  CS2R R102, SRZ ;  /* 0x0000000000667805 */ /* 0x000fc4000001ff00 */
[----:B------:R-:W-:Y:S02]  /*1a70*/  CS2R R104, SRZ ;  /* 0x0000000000687805 */ /* 0x000fe4000001ff00 */
[----:B------:R-:W-:Y:S02]  /*1a80*/  CS2R R106, SRZ ;  /* 0x00000000006a7805 */ /* 0x000fe4000001ff00 */
[----:B------:R-:W-:Y:S02]  /*1a90*/  CS2R R108, SRZ ;  /* 0x00000000006c7805 */ /* 0x000fe4000001ff00 */
[----:B------:R-:W-:Y:S01]  /*1aa0*/  CS2R R110, SRZ ;  /* 0x00000000006e7805 */ /* 0x000fe2000001ff00 */
[----:B------:R-:W-:Y:S06]  /*1ab0*/  @!P0 BRA `(.L_x_19) ;  /* 0x0000000000c88947 */ /* 0x000fec0003800000 */
[----:B------:R-:W-:Y:S02]  /*1ac0*/  WARPGROUP.DEPBAR.LE gsb0, 0x0 ;  /* 0x00008000000079c5 */ /* 0x000fe40000010000 */
[----:B------:R-:W-:-:S01]  /*1ad0*/  FADD R111, RZ, R64 ;  /* 0x00000040ff6f7221 */ /* 0x000fc20000000000 */
[----:B------:R-:W-:Y:S01]  /*1ae0*/  FADD R110, RZ, R65 ;  /* 0x00000041ff6e7221 */ /* 0x000fe20000000000 */
        /* <DEDUP_REMOVED lines=46> */
[----:B------:R-:W-:-:S06]  /*1dd0*/  UMOV UR6, URZ ;  /* 0x0000003f00067c82 */ /* 0x000fcc0008000000 */
.L_x_19:
[----:B------:R-:W-:-:S04]  /*1de0*/  UIADD3 UR20, UR5, 0x1, URZ ;  /* 0x0000000105147890 */ /* 0x000fc8000fffe03f */
[----:B------:R-:W-:-:S04]  /*1df0*/  UISETP.NE.AND UP0, UPT, UR20, 0x17, UPT ;  /* 0x000000171400788c */ /* 0x000fc8000bf05270 */
[----:B------:R-:W-:Y:S02]  /*1e00*/  USEL UR8, URZ, 0x1, UP0 ;  /* 0x000000013f087887 */ /* 0x000fe40008000000 */
[----:B------:R-:W-:Y:S02]  /*1e10*/  USEL UR20, UR20, URZ, UP0 ;  /* 0x0000003f14147287 */ /* 0x000fe40008000000 */
[----:B------:R-:W-:-:S06]  /*1e20*/  ULOP3.LUT UR8, UR4, UR8, URZ, 0x3c, !UPT ;  /* 0x0000000804087292 */ /* 0x000fcc000f8e3c3f */
[----:B------:R-:W-:Y:S01]  /*1e30*/  IMAD.U32 R13, RZ, RZ, UR8 ;  /* 0x00000008ff0d7e24 */ /* 0x000fe2000f8e00ff */
[----:B------:R-:W-:-:S06]  /*1e40*/  UMOV UR8, 0x1 ;  /* 0x0000000100087882 */ /* 0x000fcc0000000000 */
.L_x_14:
[----:B------:R-:W-:-:S04]  /*1e50*/  UISETP.LT.AND UP0, UPT, UR9, 0x1, UPT ;  /* 0x000000010900788c */ /* 0x000fc8000bf01270 */
[----:B------:R-:W-:-:S04]  /*1e60*/  USEL UR12, UR9, 0x1, UP0 ;  /* 0x00000001090c7887 */ /* 0x000fc80008000000 */
[----:B------:R-:W-:-:S04]  /*1e70*/  UIADD3 UR12, UR9, -UR12, URZ ;  /* 0x8000000c090c7290 */ /* 0x000fc8000fffe03f */
[----:B------:R-:W-:-:S06]  /*1e80*/  UISETP.GE.AND UP0, UPT, UR12, 0x1, UPT ;  /* 0x000000010c00788c */ /* 0x000fcc000bf06270 */
[----:B------:R-:W-:-:S13]  /*1e90*/  PLOP3.LUT P0, PT, PT, PT, UP0, 0x80, 0x0 ;  /* 0x000000000000781c */ /* 0x000fda0003f0f008 */
[----:B------:R-:W-:Y:S05]  /*1ea0*/  @!P0 BRA `(.L_x_20) ;  /* 0x0000000800008947 */ /* 0x000fea0003800000 */
[----:B------:R-:W-:Y:S01]  /*1eb0*/  IMAD.U32 R8, RZ, RZ, UR12 ;  /* 0x0000000cff087e24 */ /* 0x000fe2000f8e00ff */
[----:B------:R-:W-:Y:S01]  /*1ec0*/  UMOV UR21, UR5 ;  /* 0x0000000500157c82 */ /* 0x000fe20008000000 */
[----:B------:R-:W-:-:S05]  /*1ed0*/  ULDC UR22, c[0x0][0x50c] ;  /* 0x0001430000167ab9 */ /* 0x000fca0000000800 */
.L_x_28:
[----:B------:R-:W-:-:S13]  /*1ee0*/  ISETP.NE.AND P1, PT, R112, 0x3, PT ;  /* 0x000000037000780c */ /* 0x000fda0003f25270 */
[----:B01----:R-:W-:Y:S05]  /*1ef0*/  @!P1 BRA `(.L_x_21) ;  /* 0x0000000000049947 */ /* 0x003fea0003800000 */
[----:B------:R-:W-:Y:S01]  /*1f00*/  BPT.TRAP 0x1 ;  /* 0x000000040000795c */ /* 0x000fe20000300000 */
.L_x_21:
[----:B------:R-:W0:Y:S01]  /*1f10*/  S2UR UR12, SR_CgaCtaId ;  /* 0x00000000000c79c3 */ /* 0x000e220000008800 */
[----:B------:R-:W-:Y:S01]  /*1f20*/  UMOV UR10, 0x400 ;  /* 0x00000400000a7882 */ /* 0x000fe20000000000 */
[----:B------:R-:W-:Y:S01]  /*1f30*/  SHF.L.U32 R9, R13, 0x1f, RZ ;  /* 0x0000001f0d097819 */ /* 0x000fe200000006ff */
[----:B0-----:R-:W-:-:S04]  /*1f40*/  ULEA UR10, UR12, UR10, 0x18 ;  /* 0x0000000a0c0a7291 */ /* 0x001fc8000f8ec03f */
[----:B------:R-:W-:-:S09]  /*1f50*/  ULEA UR12, UR20, UR10, 0x3 ;  /* 0x0000000a140c7291 */ /* 0x000fd2000f8e183f */
[----:B------:R0:W1:Y:S01]  /*1f60*/  SYNCS.PHASECHK.TRANS64.TRYWAIT P0, [UR12], R9 ;  /* 0x00000009ff0075a7 */ /* 0x000062000800014c */
[----:B------:R-:W-:Y:S05]  /*1f70*/  @!P1 BRA `(.L_x_22) ;  /* 0x0000000000049947 */ /* 0x000fea0003800000 */
[----:B------:R-:W-:Y:S01]  /*1f80*/  BPT.TRAP 0x1 ;  /* 0x000000040000795c */ /* 0x000fe20000300000 */
.L_x_22:
[----:B-1----:R-:W-:Y:S05]  /*1f90*/  @P0 BRA `(.L_x_23) ;  /* 0x0000000000080947 */ /* 0x002fea0003800000 */
[----:B------:R-:W1:Y:S02]  /*1fa0*/  SYNCS.PHASECHK.TRANS64.TRYWAIT P0, [UR12], R9 ;  /* 0x00000009ff0075a7 */ /* 0x000e64000800014c */
[----:B-1----:R-:W-:Y:S05]  /*1fb0*/  @!P0 BRA `(.L_x_24) ;  /* 0x0000006c00408947 */ /* 0x002fea0003800000 */
.L_x_23:
[----:B------:R-:W-:Y:S01]  /*1fc0*/  UIADD3 UR12, UR10, 0x2e280, URZ ;  /* 0x0002e2800a0c7890 */ /* 0x000fe2000fffe03f */
[----:B------:R-:W-:Y:S01]  /*1fd0*/  WARPGROUP.ARRIVE ;  /* 0x00000000000079c5 */ /* 0x000fe20000000000 */
[----:B------:R-:W-:Y:S02]  /*1fe0*/  UISETP.NE.AND UP0, UPT, UR7, URZ, UPT ;  /* 0x0000003f0700728c */ /* 0x000fe4000bf05270 */
[----:B------:R-:W-:Y:S02]  /*1ff0*/  USHF.R.U32.HI UR12, URZ, 0x4, UR12 ;  /* 0x000000043f0c7899 */ /* 0x000fe4000801160c */
[----:B------:R-:W-:Y:S02]  /*2000*/  USEL UR8, UR8, URZ, !UP0 ;  /* 0x0000003f08087287 */ /* 0x000fe4000c000000 */
[----:B------:R-:W-:Y:S02]  /*2010*/  ULOP3.LUT UR7, UR12, 0x3fff, URZ, 0xc0, !UPT ;  /* 0x00003fff0c077892 */ /* 0x000fe4000f8ec03f */
[----:B------:R-:W-:-:S02]  /*2020*/  ULOP3.LUT UR12, UR11, 0x10000, URZ, 0xfc, !UPT ;  /* 0x000100000b0c7892 */ /* 0x000fc4000f8efc3f */
[----:B------:R-:W-:Y:S02]  /*2030*/  ULOP3.LUT UR7, UR7, 0x10000, URZ, 0xfc, !UPT ;  /* 0x0001000007077892 */ /* 0x000fe4000f8efc3f */
[----:B------:R-:W-:Y:S02]  /*2040*/  UISETP.NE.U32.AND UP0, UPT, UR8, URZ, UPT ;  /* 0x0000003f0800728c */ /* 0x000fe4000bf05070 */
[----:B------:R-:W-:Y:S02]  /*2050*/  UIMAD UR14, UR20, 0x60, UR7 ;  /* 0x00000060140e78a4 */ /* 0x000fe4000f8e0207 */
[----:B------:R-:W-:Y:S02]  /*2060*/  ULEA UR12, UR20, UR12, 0x9 ;  /* 0x0000000c140c7291 */ /* 0x000fe4000f8e483f */
[----:B------:R-:W-:Y:S02]  /*2070*/  UIADD3 UR18, UR14, 0x20, URZ ;  /* 0x000000200e127890 */ /* 0x000fe4000fffe03f */
[----:B------:R-:W-:-:S02]  /*2080*/  UIADD3 UR26, UR14, 0x40, URZ ;  /* 0x000000400e1a7890 */ /* 0x000fc4000fffe03f */
[----:B------:R-:W-:Y:S01]  /*2090*/  UIADD3 UR7, UR12, 0x100, URZ ;  /* 0x000001000c077890 */ /* 0x000fe2000fffe03f */
[----:B------:R-:W-:Y:S01]  /*20a0*/  UMOV UR13, 0xc0000010 ;  /* 0xc0000010000d7882 */ /* 0x000fe20000000000 */
[----:B------:R-:W-:Y:S01]  /*20b0*/  UMOV UR15, 0xc0000010 ;  /* 0xc0000010000f7882 */ /* 0x000fe20000000000 */
[----:B------:R-:W-:Y:S01]  /*20c0*/  UMOV UR16, UR12 ;  /* 0x0000000c00107c82 */ /* 0x000fe20008000000 */
[----:B------:R-:W-:Y:S01]  /*20d0*/  UMOV UR17, UR13 ;  /* 0x0000000d00117c82 */ /* 0x000fe20008000000 */
[----:B------:R-:W-:Y:S01]  /*20e0*/  UMOV UR19, 0xc0000010 ;  /* 0xc000001000137882 */ /* 0x000fe20000000000 */
[----:B------:R-:W-:Y:S01]  /*20f0*/  QGMMA.64x16x32.F32.E4M3.E4M3 R64, gdesc[UR12], R64, UP0 ;  /* 0x002000000c4079f3 */ /* 0x000fe2000bf00840 */
[----:B------:R-:W-:Y:S01]  /*2100*/  UMOV UR24, UR12 ;  /* 0x0000000c00187c82 */ /* 0x000fe20008000000 */
[----:B------:R-:W-:Y:S01]  /*2110*/  UMOV UR25, UR13 ;  /* 0x0000000d00197c82 */ /* 0x000fe20008000000 */
[----:B------:R-:W-:Y:S01]  /*2120*/  UMOV UR27, 0xc0000010 ;  /* 0xc0000010001b7882 */ /* 0x000fe20000000000 */
[----:B------:R-:W-:Y:S01]  /*2130*/  QGMMA.64x16x32.F32.E4M3.E4M3 R48, gdesc[UR16], R48, UP0 ;  /* 0x00200000103079f3 */ /* 0x000fe2000bf00830 */
[----:B------:R-:W-:-:S03]  /*2140*/  UIADD3 UR6, UR6, 0x1, URZ ;  /* 0x0000000106067890 */ /* 0x000fc6000fffe03f */
[----:B------:R-:W-:Y:S01]  /*2150*/  QGMMA.64x16x32.F32.E4M3.E4M3 R32, gdesc[UR24], R32, UP0 ;  /* 0x00200000182079f3 */ /* 0x000fe2000bf00820 */
[----:B------:R-:W-:Y:S01]  /*2160*/  UMOV UR24, UR7 ;  /* 0x0000000700187c82 */ /* 0x000fe20008000000 */
[----:B------:R-:W-:Y:S01]  /*2170*/  UMOV UR25, 0xc0000010 ;  /* 0xc000001000197882 */ /* 0x000fe20000000000 */
[----:B------:R-:W-:Y:S01]  /*2180*/  UMOV UR16, UR24 ;  /* 0x0000001800107c82 */ /* 0x000fe20008000000 */
[----:B------:R-:W-:Y:S01]  /*2190*/  UMOV UR17, UR25 ;  /* 0x0000001900117c82 */ /* 0x000fe20008000000 */
[----:B------:R-:W-:Y:S01]  /*21a0*/  QGMMA.64x16x32.F32.E4M3.E4M3 R24, gdesc[UR24], R24, UP0 ;  /* 0x00200000181879f3 */ /* 0x000fe2000bf00818 */
[----:B------:R-:W-:Y:S01]  /*21b0*/  UMOV UR12, UR24 ;  /* 0x00000018000c7c82 */ /* 0x000fe20008000000 */
[----:B------:R-:W-:Y:S02]  /*21c0*/  UMOV UR13, UR25 ;  /* 0x00000019000d7c82 */ /* 0x000fe40008000000 */
[----:B------:R-:W-:Y:S04]  /*21d0*/  QGMMA.64x16x32.F32.E4M3.E4M3 R40, gdesc[UR16], R40, UP0 ;  /* 0x00200000102879f3 */ /* 0x000fe8000bf00828 */
[----:B------:R-:W-:Y:S01]  /*21e0*/  QGMMA.64x16x32.F32.E4M3.E4M3 R56, gdesc[UR12], R56, UP0, gsb0 ;  /* 0x002000000c3879f3 */ /* 0x000fe2000b800838 */
[----:B------:R-:W-:-:S04]  /*21f0*/  UISETP.NE.AND UP0, UPT, UR6, UR22, UPT ;  /* 0x000000160600728c */ /* 0x000fc8000bf05270 */
[----:B------:R-:W-:-:S06]  /*2200*/  USEL UR7, URZ, 0x1, UP0 ;  /* 0x000000013f077887 */ /* 0x000fcc0008000000 */
[----:B------:R-:W-:Y:S01]  /*2210*/  ISETP.NE.AND P0, PT, RZ, UR7, PT ;  /* 0x00000007ff007c0c */ /* 0x000fe2000bf05270 */
[----:B------:R-:W-:-:S12]  /*2220*/  WARPGROUP.DEPBAR.LE gsb0, 0x1 ;  /* 0x00008000000079c5 */ /* 0x000fd80000010100 */
[----:B------:R-:W-:Y:S05]  /*2230*/  @!P0 BRA `(.L_x_25) ;  /* 0x0000000000c88947 */ /* 0x000fea0003800000 */
[----:B------:R-:W-:Y:S02]  /*2240*/  WARPGROUP.DEPBAR.LE gsb0, 0x0 ;  /* 0x00008000000079c5 */ /* 0x000fe40000010000 */
[----:B------:R-:W-:-:S01]  /*2250*/  FADD R111, R64, R111 ;  /* 0x0000006f406f7221 */ /* 0x000fc20000000000 */
[----:B------:R-:W-:Y:S01]  /*2260*/  FADD R110, R65, R110 ;  /* 0x0000006e416e7221 */ /* 0x000fe20000000000 */
        /* <DEDUP_REMOVED lines=46> */
[----:B------:R-:W-:-:S06]  /*2550*/  UMOV UR6, URZ ;  /* 0x0000003f00067c82 */ /* 0x000fcc0008000000 */
.L_x_25:
[----:B------:R-:W-:Y:S05]  /*2560*/  @!P1 BRA `(.L_x_26) ;  /* 0x0000000000049947 */ /* 0x000fea0003800000 */
[----:B------:R-:W-:Y:S01]  /*2570*/  BPT.TRAP 0x1 ;  /* 0x000000040000795c */ /* 0x000fe20000300000 */
.L_x_26:
[----:B------:R-:W-:Y:S01]  /*2580*/  ULEA UR8, UR21, UR10, 0x3 ;  /* 0x0000000a15087291 */ /* 0x000fe2000f8e183f */
[----:B------:R-:W-:-:S03]  /*2590*/  ISETP.GT.U32.AND P0, PT, R4, 0x1, PT ;  /* 0x000000010400780c */ /* 0x000fc60003f04070 */
[----:B------:R-:W-:-:S04]  /*25a0*/  UIADD3 UR8, UR8, 0xb8, URZ ;  /* 0x000000b808087890 */ /* 0x000fc8000fffe03f */
[----:B------:R-:W-:-:S09]  /*25b0*/  UPRMT UR8, URZ, 0x654, UR8 ;  /* 0x000006543f087896 */ /* 0x000fd20008000008 */
[----:B------:R-:W-:Y:S01]  /*25c0*/  SYNCS.ARRIVE.TRANS64.RED.A1T0 RZ, [UR8], RZ ;  /* 0x000000ffffff79a7 */ /* 0x000fe20008100408 */
[----:B------:R-:W-:Y:S05]  /*25d0*/  @P0 BRA `(.L_x_27) ;  /* 0x0000000000040947 */ /* 0x000fea0003800000 */
[----:B------:R-:W-:Y:S01]  /*25e0*/  BPT.TRAP 0x1 ;  /* 0x000000040000795c */ /* 0x000fe20000300000 */
.L_x_27:
[----:B------:R-:W-:Y:S01]  /*25f0*/  UIADD3 UR20, UR20, 0x1, URZ ;  /* 0x0000000114147890 */ /* 0x000fe2000fffe03f */
[C---:B------:R-:W-:Y:S01]  /*2600*/  ISETP.GT.AND P0, PT, R8.reuse, 0x1, PT ;  /* 0x000000010800780c */ /* 0x040fe20003f04270 */
[----:B------:R-:W-:Y:S01]  /*2610*/  UIADD3 UR21, UR21, 0x1, URZ ;  /* 0x0000000115157890 */ /* 0x000fe2000fffe03f */
[----:B------:R-:W-:Y:S01]  /*2620*/  VIADD R8, R8, 0xffffffff ;  /* 0xffffffff08087836 */ /* 0x000fe20000000000 */
[----:B------:R-:W-:Y:S02]  /*2630*/  UISETP.NE.AND UP0, UPT, UR20, 0x17, UPT ;  /* 0x000000171400788c */ /* 0x000fe4000bf05270 */
[----:B------:R-:W-:Y:S02]  /*2640*/  UISETP.NE.AND UP1, UPT, UR21, 0x17, UPT ;  /* 0x000000171500788c */ /* 0x000fe4000bf25270 */
[----:B------:R-:W-:Y:S02]  /*2650*/  USEL UR8, URZ, 0x1, UP0 ;  /* 0x000000013f087887 */ /* 0x000fe40008000000 */
[----:B------:R-:W-:-:S02]  /*2660*/  USEL UR20, UR20, URZ, UP0 ;  /* 0x0000003f14147287 */ /* 0x000fc40008000000 */
[----:B------:R-:W-:Y:S02]  /*2670*/  USEL UR21, UR21, URZ, UP1 ;  /* 0x0000003f15157287 */ /* 0x000fe40008800000 */
[----:B------:R-:W-:Y:S01]  /*2680*/  LOP3.LUT R13, R13, UR8, RZ, 0x3c, !PT ;  /* 0x000000080d0d7c12 */ /* 0x000fe2000f8e3cff */
[----:B------:R-:W-:Y:S01]  /*2690*/  UMOV UR8, 0x1 ;  /* 0x0000000100087882 */ /* 0x000fe20000000000 */
[----:B------:R-:W-:Y:S08]  /*26a0*/  @P0 BRA `(.L_x_28) ;  /* 0xfffffff8000c0947 */ /* 0x000ff0000383ffff */
.L_x_20:
[----:B------:R-:W-:Y:S01]  /*26b0*/  UISETP.NE.AND UP0, UPT, UR6, URZ, UPT ;  /* 0x0000003f0600728c */ /* 0x000fe2000bf05270 */
[----:B------:R-:W4:Y:S03]  /*26c0*/  LDC R8, c[0x0][0x28c] ;  /* 0x0000a300ff087b82 */ /* 0x000f260000000800 */
[----:B------:R-:W-:-:S06]  /*26d0*/  USEL UR6, URZ, 0x1, !UP0 ;  /* 0x000000013f067887 */ /* 0x000fcc000c000000 */
[----:B------:R-:W-:Y:S02]  /*26e0*/  ISETP.NE.AND P0, PT, RZ, UR6, PT ;  /* 0x00000006ff007c0c */ /* 0x000fe4000bf05270 */
[----:B----4-:R-:W-:-:S11]  /*26f0*/  ISETP.GE.AND P1, PT, R8, 0x1, PT ;  /* 0x000000010800780c */ /* 0x010fd60003f26270 */
[----:B------:R-:W-:Y:S05]  /*2700*/  @!P0 BRA `(.L_x_29) ;  /* 0x0000000000c48947 */ /* 0x000fea0003800000 */
[----:B------:R-:W-:Y:S02]  /*2710*/  WARPGROUP.DEPBAR.LE gsb0, 0x0 ;  /* 0x00008000000079c5 */ /* 0x000fe40000010000 */
[----:B------:R-:W-:Y:S01]  /*2720*/  FADD R111, R64, R111 ;  /* 0x0000006f406f7221 */ /* 0x000fe20000000000 */
        /* <DEDUP_REMOVED lines=46> */
[----:B------:R-:W-:-:S07]  /*2a10*/  FADD R16, R16, R31 ;  /* 0x0000001f10107221 */ /* 0x000fce0000000000 */
.L_x_29:
[----:B------:R-:W-:Y:S02]  /*2a20*/  WARPGROUP.DEPBAR.LE gsb0, 0x0 ;  /* 0x00008000000079c5 */ /* 0x000fe40000010000 */
[----:B------:R-:W-:Y:S05]  /*2a30*/  @!P1 BRA `(.L_x_30) ;  /* 0x0000000000409947 */ /* 0x000fea0003800000 */
[----:B------:R-:W-:-:S13]  /*2a40*/  ISETP.NE.AND P0, PT, R112, 0x3, PT ;  /* 0x000000037000780c */ /* 0x000fda0003f05270 */
[----:B------:R-:W-:Y:S05]  /*2a50*/  @!P0 BRA `(.L_x_31) ;  /* 0x0000000000048947 */ /* 0x000fea0003800000 */
[----:B------:R-:W-:Y:S01]  /*2a60*/  BPT.TRAP 0x1 ;  /* 0x000000040000795c */ /* 0x000fe20000300000 */
.L_x_31:
[----:B------:R-:W-:Y:S01]  /*2a70*/  UISETP.LT.AND UP0, UPT, UR9, 0x1, UPT ;  /* 0x000000010900788c */ /* 0x000fe2000bf01270 */
[----:B------:R-:W-:-:S03]  /*2a80*/  ISETP.GT.U32.AND P0, PT, R4, 0x1, PT ;  /* 0x000000010400780c */ /* 0x000fc60003f04070 */
[----:B------:R-:W-:-:S04]  /*2a90*/  USEL UR8, UR9, 0x1, UP0 ;  /* 0x0000000109087887 */ /* 0x000fc80008000000 */
[----:B------:R-:W-:-:S04]  /*2aa0*/  UIADD3 UR8, UR5, UR9, -UR8 ;  /* 0x0000000905087290 */ /* 0x000fc8000fffe808 */
[----:B------:R-:W-:-:S04]  /*2ab0*/  UIMAD.WIDE.U32 UR6, UR8, -0x4de9bd37, URZ ;  /* 0xb21642c9080678a5 */ /* 0x000fc8000f8e003f */
[----:B------:R-:W-:-:S04]  /*2ac0*/  USHF.R.U32.HI UR6, URZ, 0x4, UR7 ;  /* 0x000000043f067899 */ /* 0x000fc80008011607 */
[----:B------:R-:W-:-:S04]  /*2ad0*/  UIMAD UR8, UR6, -0x17, UR8 ;  /* 0xffffffe9060878a4 */ /* 0x000fc8000f8e0208 */
[----:B------:R-:W-:-:S04]  /*2ae0*/  ULEA UR8, UR8, UR10, 0x3 ;  /* 0x0000000a08087291 */ /* 0x000fc8000f8e183f */
[----:B------:R-:W-:-:S04]  /*2af0*/  UIADD3 UR8, UR8, 0xb8, URZ ;  /* 0x000000b808087890 */ /* 0x000fc8000fffe03f */
[----:B------:R-:W-:-:S09]  /*2b00*/  UPRMT UR8, URZ, 0x654, UR8 ;  /* 0x000006543f087896 */ /* 0x000fd20008000008 */
[----:B------:R-:W-:Y:S01]  /*2b10*/  SYNCS.ARRIVE.TRANS64.RED.A1T0 RZ, [UR8], RZ ;  /* 0x000000ffffff79a7 */ /* 0x000fe20008100408 */
[----:B------:R-:W-:Y:S05]  /*2b20*/  @P0 BRA `(.L_x_30) ;  /* 0x0000000000040947 */ /* 0x000fea0003800000 */
[----:B------:R-:W-:Y:S01]  /*2b30*/  BPT.TRAP 0x1 ;  /* 0x000000040000795c */ /* 0x000fe20000300000 */
.L_x_30:
[----:B------:R-:W4:Y:S01]  /*2b40*/  LDC R14, c[0x0][0x288] ;  /* 0x0000a200ff0e7b82 */ /* 0x000f220000000800 */
[--C-:B------:R-:W-:Y:S01]  /*2b50*/  SHF.R.U32.HI R8, RZ, 0x2, R0.reuse ;  /* 0x00000002ff087819 */ /* 0x100fe20000011600 */
[----:B------:R-:W-:Y:S01]  /*2b60*/  IMAD R33, R11, 0x30, RZ ;  /* 0x000000300b217824 */ /* 0x000fe200078e02ff */
[----:B------:R-:W-:Y:S01]  /*2b70*/  SHF.R.U32.HI R13, RZ, 0x7, R0 ;  /* 0x00000007ff0d7819 */ /* 0x000fe20000011600 */
[----:B------:R-:W-:Y:S01]  /*2b80*/  UIADD3 UR5, UR9, UR5, URZ ;  /* 0x0000000509057290 */ /* 0x000fe2000fffe03f */
[----:B01----:R-:W-:Y:S01]  /*2b90*/  LOP3.LUT R9, R8, 0x7, RZ, 0xc0, !PT ;  /* 0x0000000708097812 */ /* 0x003fe200078ec0ff */
[C---:B------:R-:W-:Y:S01]  /*2ba0*/  IMAD.SHL.U32 R26, R0.reuse, 0x2, RZ ;  /* 0x00000002001a7824 */ /* 0x040fe200078e00ff */
[----:B------:R-:W-:Y:S01]  /*2bb0*/  LOP3.LUT R8, R13, 0x1, RZ, 0xc0, !PT ;  /* 0x000000010d087812 */ /* 0x000fe200078ec0ff */
[----:B------:R-:W-:Y:S01]  /*2bc0*/  UISETP.GT.U32.AND UP0, UPT, UR5, 0x16, UPT ;  /* 0x000000160500788c */ /* 0x000fe2000bf04070 */
[C---:B------:R-:W-:Y:S01]  /*2bd0*/  LOP3.LUT R13, R0.reuse, 0x3, RZ, 0xc0, !PT ;  /* 0x00000003000d7812 */ /* 0x040fe200078ec0ff */
[----:B------:R-:W-:Y:S01]  /*2be0*/  ULDC UR12, c[0x0][0x284] ;  /* 0x0000a100000c7ab9 */ /* 0x000fe20000000800 */
[----:B------:R-:W-:Y:S01]  /*2bf0*/  LOP3.LUT R12, R0, 0x60, RZ, 0xc0, !PT ;  /* 0x00000060000c7812 */ /* 0x000fe200078ec0ff */
[----:B------:R-:W-:Y:S01]  /*2c00*/  UISETP.LT.U32.AND UP0, UPT, UR9, 0x17, UP0 ;  /* 0x000000170900788c */ /* 0x000fe20008701070 */
[----:B------:R-:W-:Y:S01]  /*2c10*/  SHF.R.S32.HI R29, RZ, 0x1f, R101 ;  /* 0x0000001fff1d7819 */ /* 0x000fe20000011465 */
[----:B------:R-:W-:Y:S01]  /*2c20*/  UISETP.GE.U32.AND UP1, UPT, UR9, 0x17, UPT ;  /* 0x000000170900788c */ /* 0x000fe2000bf26070 */
[----:B------:R-:W-:Y:S01]  /*2c30*/  SHF.R.U32.HI R12, RZ, 0x1, R12 ;  /* 0x00000001ff0c7819 */ /* 0x000fe2000001160c */
[----:B------:R-:W-:Y:S01]  /*2c40*/  IMAD.SHL.U32 R24, R8, 0x40, RZ ;  /* 0x0000004008187824 */ /* 0x000fe200078e00ff */
[----:B------:R-:W-:Y:S01]  /*2c50*/  LOP3.LUT R26, R33, 0x6, R26, 0xf8, !PT ;  /* 0x00000006211a7812 */ /* 0x000fe200078ef81a */
[----:B------:R-:W-:Y:S01]  /*2c60*/  ULDC.64 UR10, c[0x0][0x5d0] ;  /* 0x00017400000a7ab9 */ /* 0x000fe20000000a00 */
[--C-:B------:R-:W-:Y:S01]  /*2c70*/  IADD3 R15, RZ, -R12, -R9.reuse ;  /* 0x8000000cff0f7210 */ /* 0x100fe20007ffe809 */
[----:B------:R-:W-:Y:S01]  /*2c80*/  UIMAD.WIDE.U32 UR6, UR5, -0x4de9bd37, URZ ;  /* 0xb21642c9050678a5 */ /* 0x000fe2000f8e003f */
[----:B------:R-:W-:Y:S01]  /*2c90*/  SHF.R.S32.HI R27, RZ, 0x1f, R26 ;  /* 0x0000001fff1b7819 */ /* 0x000fe2000001141a */
[----:B------:R-:W-:Y:S01]  /*2ca0*/  USEL UR8, URZ, 0x1, !UP0 ;  /* 0x000000013f087887 */ /* 0x000fe2000c000000 */
[----:B------:R-:W-:Y:S01]  /*2cb0*/  LOP3.LUT R11, R24, 0x40, R9, 0xe2, !PT ;  /* 0x00000040180b7812 */ /* 0x000fe200078ee209 */
[----:B----4-:R-:W-:Y:S01]  /*2cc0*/  IMAD R28, R13, -0x2, R14 ;  /* 0xfffffffe0d1c7824 */ /* 0x010fe200078e020e */
[----:B------:R-:W-:Y:S01]  /*2cd0*/  ISETP.GE.AND P0, PT, R33, R14, PT ;  /* 0x0000000e2100720c */ /* 0x000fe20003f06270 */
[----:B------:R-:W-:Y:S01]  /*2ce0*/  IMAD.SHL.U32 R14, R10, 0x100, RZ ;  /* 0x000001000a0e7824 */ /* 0x000fe200078e00ff */
[----:B------:R-:W-:Y:S01]  /*2cf0*/  USHF.R.U32.HI UR6, URZ, 0x4, UR7 ;  /* 0x000000043f067899 */ /* 0x000fe20008011607 */
[----:B------:R-:W-:Y:S01]  /*2d00*/  IMAD R15, R8, -0x40, R15 ;  /* 0xffffffc0080f7824 */ /* 0x000fe200078e020f */
[----:B------:R-:W-:Y:S01]  /*2d10*/  ULOP3.LUT UR4, UR4, UR8, URZ, 0x3c, !UPT ;  /* 0x0000000804047292 */ /* 0x000fe2000f8e3c3f */
[----:B------:R-:W-:Y:S01]  /*2d20*/  IMAD R8, R29, UR10, RZ ;  /* 0x0000000a1d087c24 */ /* 0x000fe2000f8e02ff */
[----:B------:R-:W-:Y:S01]  /*2d30*/  ISETP.GE.OR P0, PT, R14, UR12, P0 ;  /* 0x0000000c0e007c0c */ /* 0x000fe20008706670 */
[----:B------:R-:W-:Y:S01]  /*2d40*/  IMAD.WIDE R24, R10, 0x100, RZ ;  /* 0x000001000a187825 */ /* 0x000fe200078e02ff */
[----:B------:R-:W-:Y:S01]  /*2d50*/  UIMAD UR5, UR6, -0x17, UR5 ;  /* 0xffffffe9060578a4 */ /* 0x000fe2000f8e0205 */
[----:B------:R-:W-:Y:S01]  /*2d60*/  IADD3 R38, -R14, UR12, R15 ;  /* 0x0000000c0e267c10 */ /* 0x000fe2000fffe10f */
[----:B------:R-:W-:Y:S01]  /*2d70*/  @UP1 ULOP3.LUT UR4, UR4, 0x1, UR6, 0x78, !UPT ;  /* 0x0000000104041892 */ /* 0x000fe2000f8e7806 */
[C---:B------:R-:W-:Y:S01]  /*2d80*/  IMAD R13, R101.reuse, UR11, R8 ;  /* 0x0000000b650d7c24 */ /* 0x040fe2000f8e0208 */
[----:B------:R-:W-:Y:S01]  /*2d90*/  LOP3.LUT R41, R24, R11, R12, 0xfe, !PT ;  /* 0x0000000b18297212 */ /* 0x000fe200078efe0c */
[----:B------:R-:W-:-:S04]  /*2da0*/  IMAD.WIDE.U32 R8, R101, UR10, R26 ;  /* 0x0000000a65087c25 */ /* 0x000fc8000f8e001a */
[----:B------:R-:W-:Y:S02]  /*2db0*/  IMAD.IADD R9, R9, 0x1, R13 ;  /* 0x0000000109097824 */ /* 0x000fe400078e020d */
[----:B------:R-:W-:Y:S02]  /*2dc0*/  IMAD.IADD R33, R28, 0x1, -R33 ;  /* 0x000000011c217824 */ /* 0x000fe400078e0a21 */
[----:B------:R-:W-:Y:S01]  /*2dd0*/  IMAD.MOV.U32 R32, RZ, RZ, -0x1 ;  /* 0xffffffffff207424 */ /* 0x000fe200078e00ff */
[----:B------:R-:W-:Y:S06]  /*2de0*/  @P0 BRA `(.L_x_32) ;  /* 0x0000003400c40947 */ /* 0x000fec0003800000 */
[----:B------:R-:W0:Y:S01]  /*2df0*/  LDC.64 R30, c[0x0][0x5c8] ;  /* 0x00017200ff1e7b82 */ /* 0x000e220000000a00 */
[----:B------:R-:W-:Y:S01]  /*2e00*/  ULDC.64 UR6, c[0x0][0x5c0] ;  /* 0x0001700000067ab9 */ /* 0x000fe20000000a00 */
[----:B------:R-:W-:Y:S01]  /*2e10*/  BSSY B0, `(.L_x_32) ;  /* 0x000036e000007945 */ /* 0x000fe20003800000 */
[-C--:B0-----:R-:W-:Y:S01]  /*2e20*/  IMAD R10, R25, R30.reuse, RZ ;  /* 0x0000001e190a7224 */ /* 0x081fe200078e02ff */
[----:B------:R-:W-:Y:S01]  /*2e30*/  SHF.L.U64.HI R28, R30, 0x3, R31 ;  /* 0x000000031e1c7819 */ /* 0x000fe2000001021f */
[----:B------:R-:W-:-:S04]  /*2e40*/  IMAD.WIDE.U32 R8, R41, R30, R8 ;  /* 0x0000001e29087225 */ /* 0x000fc800078e0008 */
[----:B------:R-:W-:Y:S01]  /*2e50*/  IMAD R15, R41, R31, R10 ;  /* 0x0000001f290f7224 */ /* 0x000fe200078e020a */
[----:B------:R-:W-:Y:S01]  /*2e60*/  IADD3 R14, P3, R8, UR6, RZ ;  /* 0x00000006080e7c10 */ /* 0x000fe2000ff7e0ff */
[C---:B------:R-:W-:Y:S01]  /*2e70*/  IMAD.SHL.U32 R13, R30.reuse, 0x8, RZ ;  /* 0x000000081e0d7824 */ /* 0x040fe200078e00ff */
[----:B------:R-:W-:Y:S01]  /*2e80*/  LEA R11, P2, R30, R8, 0x7 ;  /* 0x000000081e0b7211 */ /* 0x000fe200078438ff */
[----:B------:R-:W-:-:S03]  /*2e90*/  IMAD.IADD R35, R9, 0x1, R15 ;  /* 0x0000000109237824 */ /* 0x000fc600078e020f */
[----:B------:R-:W-:Y:S02]  /*2ea0*/  IADD3 R12, P1, P0, R8, UR6, R13 ;  /* 0x00000006080c7c10 */ /* 0x000fe4000f83e00d */
[----:B------:R-:W-:Y:S02]  /*2eb0*/  IADD3.X R15, R35, UR7, RZ, P3, !PT ;  /* 0x00000007230f7c10 */ /* 0x000fe40009ffe4ff */
[----:B---3-5:R-:W-:Y:S02]  /*2ec0*/  FSETP.NEU.AND P3, PT, R6, RZ, PT ;  /* 0x000000ff0600720b */ /* 0x028fe40003f6d000 */
[----:B------:R-:W-:Y:S02]  /*2ed0*/  LEA.HI.X R9, R30, R35, R31, 0x7, P2 ;  /* 0x000000231e097211 */ /* 0x000fe400010f3c1f */
[C---:B------:R-:W-:Y:S02]  /*2ee0*/  IADD3 R10, P2, R11.reuse, UR6, RZ ;  /* 0x000000060b0a7c10 */ /* 0x040fe4000ff5e0ff */
[----:B------:R-:W-:-:S02]  /*2ef0*/  IADD3 R8, P5, P6, R11, UR6, R13 ;  /* 0x000000060b087c10 */ /* 0x000fc4000febe00d */
[----:B------:R-:W-:Y:S02]  /*2f00*/  IADD3.X R11, R9, UR7, RZ, P2, !PT ;  /* 0x00000007090b7c10 */ /* 0x000fe400097fe4ff */
[--C-:B------:R-:W-:Y:S02]  /*2f10*/  IADD3.X R13, R35, UR7, R28.reuse, P1, P0 ;  /* 0x00000007230d7c10 */ /* 0x100fe40008fe041c */
[----:B------:R-:W-:Y:S01]  /*2f20*/  IADD3.X R9, R9, UR7, R28, P5, P6 ;  /* 0x0000000709097c10 */ /* 0x000fe2000afec41c */
[----:B------:R-:W-:Y:S06]  /*2f30*/  @!P3 BRA `(.L_x_33) ;  /* 0x00000028005cb947 */ /* 0x000fec0003800000 */
[----:B------:R-:W-:Y:S01]  /*2f40*/  ULDC.64 UR6, c[0x0][0x5b8] ;  /* 0x00016e0000067ab9 */ /* 0x000fe20000000a00 */
[----:B------:R-:W-:Y:S01]  /*2f50*/  ISETP.GE.AND P3, PT, R38, 0x1, PT ;  /* 0x000000012600780c */ /* 0x000fe20003f66270 */
[----:B------:R-:W-:Y:S01]  /*2f60*/  IMAD R30, R29, UR6, RZ ;  /* 0x000000061d1e7c24 */ /* 0x000fe2000f8e02ff */
[----:B------:R-:W-:Y:S01]  /*2f70*/  ULDC.64 UR10, c[0x0][0x5a8] ;  /* 0x00016a00000a7ab9 */ /* 0x000fe20000000a00 */
[----:B------:R-:W-:Y:S01]  /*2f80*/  IMAD.WIDE.U32 R28, R101, UR6, R26 ;  /* 0x00000006651c7c25 */ /* 0x000fe2000f8e001a */
[----:B------:R-:W-:Y:S01]  /*2f90*/  ISETP.LT.OR P1, PT, R33, 0x1, !P3 ;  /* 0x000000012100780c */ /* 0x000fe20005f21670 */
[----:B------:R-:W-:Y:S02]  /*2fa0*/  BSSY B1, `(.L_x_34) ;  /* 0x000000c000017945 */ /* 0x000fe40003800000 */
[----:B------:R-:W-:Y:S01]  /*2fb0*/  IMAD R101, R101, UR7, R30 ;  /* 0x0000000765657c24 */ /* 0x000fe2000f8e021e */
[----:B------:R-:W-:Y:S02]  /*2fc0*/  ULDC.64 UR6, c[0x0][0x5b0] ;  /* 0x00016c0000067ab9 */ /* 0x000fe40000000a00 */
[----:B------:R-:W-:-:S02]  /*2fd0*/  IMAD R30, R25, UR6, RZ ;  /* 0x00000006191e7c24 */ /* 0x000fc4000f8e02ff */
[----:B------:R-:W-:Y:S02]  /*2fe0*/  IMAD.IADD R29, R29, 0x1, R101 ;  /* 0x000000011d1d7824 */ /* 0x000fe400078e0265 */
[C-C-:B------:R-:W-:Y:S01]  /*2ff0*/  IMAD R31, R41.reuse, UR7, R30.reuse ;  /* 0x00000007291f7c24 */ /* 0x140fe2000f8e021e */
[----:B------:R-:W-:Y:S01]  /*3000*/  PRMT R30, RZ, 0x7610, R30 ;  /* 0x00007610ff1e7816 */ /* 0x000fe2000000001e */
[----:B------:R-:W-:-:S03]  /*3010*/  IMAD.WIDE.U32 R26, R41, UR6, R28 ;  /* 0x00000006291a7c25 */ /* 0x000fc6000f8e001c */
[----:B------:R-:W-:-:S04]  /*3020*/  IADD3 R26, P0, R26, UR10, RZ ;  /* 0x0000000a1a1a7c10 */ /* 0x000fc8000ff1e0ff */
[----:B------:R-:W-:Y:S01]  /*3030*/  IADD3.X R27, R27, UR11, R31, P0, !PT ;  /* 0x0000000b1b1b7c10 */ /* 0x000fe200087fe41f */
[----:B------:R-:W-:Y:S08]  /*3040*/  @P1 BRA `(.L_x_35) ;  /* 0x0000000000041947 */ /* 0x000ff00003800000 */
[----:B------:R0:W5:Y:S02]  /*3050*/  LDG.E.U8 R30, desc[UR28][R26.64] ;  /* 0x0000001c1a1e7981 */ /* 0x000164000c1e1100 */
.L_x_35:
[----:B------:R-:W-:Y:S05]  /*3060*/  BSYNC B1 ;  /* 0x0000000000017941 */ /* 0x000fea0003800000 */
.L_x_34:
[----:B-----5:R-:W-:Y:S01]  /*3070*/  LOP3.LUT R30, R30, 0xff, RZ, 0xc0, !PT ;  /* 0x000000ff1e1e7812 */ /* 0x020fe200078ec0ff */
[----:B------:R-:W-:Y:S01]  /*3080*/  BSSY B1, `(.L_x_36) ;  /* 0x000000b000017945 */ /* 0x000fe20003800000 */
[----:B------:R-:W-:Y:S02]  /*3090*/  ISETP.LT.OR P0, PT, R33, 0x2, !P3 ;  /* 0x000000022100780c */ /* 0x000fe40005f01670 */
[----:B------:R-:W-:-:S05]  /*30a0*/  F2FP.F16.E4M3.UNPACK_B R30, R30 ;  /* 0x0000001eff1e723e */ /* 0x000fca00020006ff */
[----:B------:R-:W-:-:S05]  /*30b0*/  HADD2.F32 R31, -RZ, R30.H0_H0 ;  /* 0x2000001eff1f7230 */ /* 0x000fca0000004100 */
[----:B------:R-:W-:-:S04]  /*30c0*/  FMUL R30, R31, R6 ;  /* 0x000000061f1e7220 */ /* 0x000fc80000400000 */
[----:B--2---:R-:W-:-:S05]  /*30d0*/  FFMA R30, R111, R5, R30 ;  /* 0x000000056f1e7223 */ /* 0x004fca000000001e */
[----:B------:R-:W-:Y:S02]  /*30e0*/  F2FP.SATFINITE.E4M3.F32.PACK_AB_MERGE_C R31, RZ, R30, RZ ;  /* 0x0000001eff1f723e */ /* 0x000fe400048070ff */
[----:B------:R-:W-:-:S03]  /*30f0*/  PRMT R30, RZ, 0x7610, R30 ;  /* 0x00007610ff1e7816 */ /* 0x000fc6000000001e */
[----:B------:R1:W-:Y:S01]  /*3100*/  @!P1 STG.E.U8 desc[UR28][R14.64], R31 ;  /* 0x0000001f0e009986 */ /* 0x0003e2000c10111c */
[----:B------:R-:W-:Y:S05]  /*3110*/  @P0 BRA `(.L_x_37) ;  /* 0x0000000000040947 */ /* 0x000fea0003800000 */
[----:B------:R2:W5:Y:S02]  /*3120*/  LDG.E.U8 R30, desc[UR28][R26.64+0x1] ;  /* 0x0000011c1a1e7981 */ /* 0x000564000c1e1100 */
.L_x_37:
[----:B------:R-:W-:Y:S05]  /*3130*/  BSYNC B1 ;  /* 0x0000000000017941 */ /* 0x000fea0003800000 */
.L_x_36:
[----:B-----5:R-:W-:Y:S01]  /*3140*/  LOP3.LUT R30, R30, 0xff, RZ, 0xc0, !PT ;  /* 0x000000ff1e1e7812 */ /* 0x020fe200078ec0ff */
[----:B------:R-:W-:Y:S01]  /*3150*/  BSSY B1, `(.L_x_38) ;  /* 0x0000013000017945 */ /* 0x000fe20003800000 */
[----:B------:R-:W-:Y:S02]  /*3160*/  IADD3 R37, P1, R41, 0x8, RZ ;  /* 0x0000000829257810 */ /* 0x000fe40007f3e0ff */
[----:B------:R-:W-:Y:S02]  /*3170*/  F2FP.F16.E4M3.UNPACK_B R30, R30 ;  /* 0x0000001eff1e723e */ /* 0x000fe400020006ff */
[----:B------:R-:W-:-:S03]  /*3180*/  ISETP.GE.AND P2, PT, R38, 0x9, PT ;  /* 0x000000092600780c */ /* 0x000fc60003f46270 */
[----:B-1----:R-:W-:Y:S01]  /*3190*/  HADD2.F32 R31, -RZ, R30.H0_H0 ;  /* 0x2000001eff1f7230 */ /* 0x002fe20000004100 */
[----:B------:R-:W-:Y:S01]  /*31a0*/  ISETP.LT.OR P5, PT, R33, 0x1, !P2 ;  /* 0x000000012100780c */ /* 0x000fe200057a1670 */
[----:B------:R-:W-:-:S03]  /*31b0*/  IMAD.X R30, RZ, RZ, R25, P1 ;  /* 0x000000ffff1e7224 */ /* 0x000fc600008e0619 */
[----:B------:R-:W-:Y:S01]  /*31c0*/  FMUL R35, R31, R6 ;  /* 0x000000061f237220 */ /* 0x000fe20000400000 */
[----:B------:R-:W-:Y:S02]  /*31d0*/  IMAD R34, R30, UR6, RZ ;  /* 0x000000061e227c24 */ /* 0x000fe4000f8e02ff */
[----:B------:R-:W-:-:S04]  /*31e0*/  IMAD.WIDE.U32 R30, R37, UR6, R28 ;  /* 0x00000006251e7c25 */ /* 0x000fc8000f8e001c */
[----:B------:R-:W-:Y:S01]  /*31f0*/  FFMA R35, R110, R5, R35 ;  /* 0x000000056e237223 */ /* 0x000fe20000000023 */
[----:B------:R-:W-:Y:S01]  /*3200*/  IMAD R37, R37, UR7, R34 ;  /* 0x0000000725257c24 */ /* 0x000fe2000f8e0222 */
[----:B------:R-:W-:-:S03]  /*3210*/  IADD3 R30, P1, R30, UR10, RZ ;  /* 0x0000000a1e1e7c10 */ /* 0x000fc6000ff3e0ff */
[----:B------:R-:W-:Y:S02]  /*3220*/  F2FP.SATFINITE.E4M3.F32.PACK_AB_MERGE_C R35, RZ, R35, RZ ;  /* 0x00000023ff23723e */ /* 0x000fe400048070ff */
[----:B------:R-:W-:Y:S02]  /*3230*/  IADD3.X R31, R31, UR11, R37, P1, !PT ;  /* 0x0000000b1f1f7c10 */ /* 0x000fe40008ffe425 */
[----:B------:R-:W-:Y:S01]  /*3240*/  PRMT R34, RZ, 0x7610, R34 ;  /* 0x00007610ff227816 */ /* 0x000fe20000000022 */
[----:B------:R1:W-:Y:S01]  /*3250*/  @!P0 STG.E.U8 desc[UR28][R14.64+0x1], R35 ;  /* 0x000001230e008986 */ /* 0x0003e2000c10111c */
[----:B------:R-:W-:Y:S05]  /*3260*/  @P5 BRA `(.L_x_39) ;  /* 0x0000000000045947 */ /* 0x000fea0003800000 */
[----:B------:R3:W5:Y:S02]  /*3270*/  LDG.E.U8 R34, desc[UR28][R30.64] ;  /* 0x0000001c1e227981 */ /* 0x000764000c1e1100 */
.L_x_39:
[----:B------:R-:W-:Y:S05]  /*3280*/  BSYNC B1 ;  /* 0x0000000000017941 */ /* 0x000fea0003800000 */
.L_x_38:
[----:B-----5:R-:W-:Y:S01]  /*3290*/  LOP3.LUT R34, R34, 0xff, RZ, 0xc0, !PT ;  /* 0x000000ff22227812 */ /* 0x020fe200078ec0ff */
[----:B------:R-:W-:Y:S01]  /*32a0*/  BSSY B1, `(.L_x_40) ;  /* 0x000000b000017945 */ /* 0x000fe20003800000 */
[----:B------:R-:W-:Y:S02]  /*32b0*/  ISETP.LT.OR P0, PT, R33, 0x2, !P2 ;  /* 0x000000022100780c */ /* 0x000fe40005701670 */
[----:B------:R-:W-:-:S05]  /*32c0*/  F2FP.F16.E4M3.UNPACK_B R34, R34 ;  /* 0x00000022ff22723e */ /* 0x000fca00020006ff */
[----:B-1----:R-:W-:-:S05]  /*32d0*/  HADD2.F32 R35, -RZ, R34.H0_H0 ;  /* 0x20000022ff237230 */ /* 0x002fca0000004100 */
[----:B------:R-:W-:-:S04]  /*32e0*/  FMUL R34, R35, R6 ;  /* 0x0000000623227220 */ /* 0x000fc80000400000 */
[----:B------:R-:W-:-:S05]  /*32f0*/  FFMA R34, R109, R5, R34 ;  /* 0x000000056d227223 */ /* 0x000fca0000000022 */
[----:B------:R-:W-:Y:S02]  /*3300*/  F2FP.SATFINITE.E4M3.F32.PACK_AB_MERGE_C R35, RZ, R34, RZ ;  /* 0x00000022ff23723e */ /* 0x000fe400048070ff */
[----:B------:R-:W-:-:S03]  /*3310*/  PRMT R34, RZ, 0x7610, R34 ;  /* 0x00007610ff227816 */ /* 0x000fc60000000022 */
[----:B------:R1:W-:Y:S01]  /*3320*/  @!P5 STG.E.U8 desc[UR28][R12.64], R35 ;  /* 0x000000230c00d986 */ /* 0x0003e2000c10111c */
[----:B------:R-:W-:Y:S05]  /*3330*/  @P0 BRA `(.L_x_41) ;  /* 0x0000000000040947 */ /* 0x000fea0003800000 */
[----:B------:R4:W5:Y:S02]  /*3340*/  LDG.E.U8 R34, desc[UR28][R30.64+0x1] ;  /* 0x0000011c1e227981 */ /* 0x000964000c1e1100 */
.L_x_41:
[----:B------:R-:W-:Y:S05]  /*3350*/  BSYNC B1 ;  /* 0x0000000000017941 */ /* 0x000fea0003800000 */
.L_x_40:
[----:B-----5:R-:W-:Y:S01]  /*3360*/  LOP3.LUT R34, R34, 0xff, RZ, 0xc0, !PT ;  /* 0x000000ff22227812 */ /* 0x020fe200078ec0ff */
[----:B------:R-:W-:Y:S01]  /*3370*/  BSSY B1, `(.L_x_42) ;  /* 0x000000b000017945 */ /* 0x000fe20003800000 */
[----:B------:R-:W-:Y:S02]  /*3380*/  ISETP.LT.OR P1, PT, R33, 0x9, !P3 ;  /* 0x000000092100780c */ /* 0x000fe40005f21670 */
[----:B------:R-:W-:-:S05]  /*3390*/  F2FP.F16.E4M3.UNPACK_B R34, R34 ;  /* 0x00000022ff22723e */ /* 0x000fca00020006ff */
[----:B-1----:R-:W-:Y:S01]  /*33a0*/  HADD2.F32 R35, -RZ, R34.H0_H0 ;  /* 0x20000022ff237230 */ /* 0x002fe20000004100 */
[----:B------:R-:W-:-:S04]  /*33b0*/  PRMT R34, RZ, 0x7610, R34 ;  /* 0x00007610ff227816 */ /* 0x000fc80000000022 */
[----:B------:R-:W-:-:S04]  /*33c0*/  FMUL R35, R35, R6 ;  /* 0x0000000623237220 */ /* 0x000fc80000400000 */
[----:B------:R-:W-:-:S05]  /*33d0*/  FFMA R35, R108, R5, R35 ;  /* 0x000000056c237223 */ /* 0x000fca0000000023 */
[----:B------:R-:W-:-:S05]  /*33e0*/  F2FP.SATFINITE.E4M3.F32.PACK_AB_MERGE_C R35, RZ, R35, RZ ;  /* 0x00000023ff23723e */ /* 0x000fca00048070ff */
[----:B------:R1:W-:Y:S01]  /*33f0*/  @!P0 STG.E.U8 desc[UR28][R12.64+0x1], R35 ;  /* 0x000001230c008986 */ /* 0x0003e2000c10111c */
[----:B------:R-:W-:Y:S05]  /*3400*/  @P1 BRA `(.L_x_43) ;  /* 0x0000000000041947 */ /* 0x000fea0003800000 */
[----:B------:R0:W5:Y:S02]  /*3410*/  LDG.E.U8 R34, desc[UR28][R26.64+0x8] ;  /* 0x0000081c1a227981 */ /* 0x000164000c1e1100 */
.L_x_43:
[----:B------:R-:W-:Y:S05]  /*3420*/  BSYNC B1 ;  /* 0x0000000000017941 */ /* 0x000fea0003800000 */
.L_x_42:
        /* <DEDUP_REMOVED lines=12> */
.L_x_45:
[----:B------:R-:W-:Y:S05]  /*34f0*/  BSYNC B1 ;  /* 0x0000000000017941 */ /* 0x000fea0003800000 */
.L_x_44:
        /* <DEDUP_REMOVED lines=12> */
.L_x_47:
[----:B------:R-:W-:Y:S05]  /*35c0*/  BSYNC B1 ;  /* 0x0000000000017941 */ /* 0x000fea0003800000 */
.L_x_46:
        /* <DEDUP_REMOVED lines=12> */
.L_x_49:
[----:B------:R-:W-:Y:S05]  /*3690*/  BSYNC B1 ;  /* 0x0000000000017941 */ /* 0x000fea0003800000 */
.L_x_48:
[----:B-----5:R-:W-:Y:S01]  /*36a0*/  LOP3.LUT R34, R34, 0xff, RZ, 0xc0, !PT ;  /* 0x000000ff22227812 */ /* 0x020fe200078ec0ff */
[----:B------:R-:W-:Y:S01]  /*36b0*/  BSSY B1, `(.L_x_50) ;  /* 0x0000013000017945 */ /* 0x000fe20003800000 */
[----:B------:R-:W-:Y:S02]  /*36c0*/  IADD3 R39, P0, R41, 0x80, RZ ;  /* 0x0000008029277810 */ /* 0x000fe40007f1e0ff */
[----:B------:R-:W-:Y:S02]  /*36d0*/  F2FP.F16.E4M3.UNPACK_B R34, R34 ;  /* 0x00000022ff22723e */ /* 0x000fe400020006ff */
[----:B------:R-:W-:-:S03]  /*36e0*/  ISETP.GE.AND P1, PT, R38, 0x81, PT ;  /* 0x000000812600780c */ /* 0x000fc60003f26270 */
[----:B-1----:R-:W-:Y:S02]  /*36f0*/  HADD2.F32 R35, -RZ, R34.H0_H0 ;  /* 0x20000022ff237230 */ /* 0x002fe40000004100 */
[----:B------:R-:W-:Y:S01]  /*3700*/  IMAD.X R34, RZ, RZ, R25, P0 ;  /* 0x000000ffff227224 */ /* 0x000fe200000e0619 */
[----:B------:R-:W-:Y:S02]  /*3710*/  ISETP.LT.OR P0, PT, R33, 0x1, !P1 ;  /* 0x000000012100780c */ /* 0x000fe40004f01670 */
        /* <DEDUP_REMOVED lines=12> */
.L_x_51:
[----:B------:R-:W-:Y:S05]  /*37e0*/  BSYNC B1 ;  /* 0x0000000000017941 */ /* 0x000fea0003800000 */
.L_x_50:
        /* <DEDUP_REMOVED lines=12> */
.L_x_53:
[----:B------:R-:W-:Y:S05]  /*38b0*/  BSYNC B1 ;  /* 0x0000000000017941 */ /* 0x000fea0003800000 */
.L_x_52:
[----:B-----5:R-:W-:Y:S01]  /*38c0*/  LOP3.LUT R36, R36, 0xff, RZ, 0xc0, !PT ;  /* 0x000000ff24247812 */ /* 0x020fe200078ec0ff */
[----:B------:R-:W-:Y:S01]  /*38d0*/  BSSY B1, `(.L_x_54) ;  /* 0x0000013000017945 */ /* 0x000fe20003800000 */
[----:B------:R-:W-:Y:S02]  /*38e0*/  IADD3 R39, P0, R41, 0x88, RZ ;  /* 0x0000008829277810 */ /* 0x000fe40007f1e0ff */
[----:B------:R-:W-:-:S03]  /*38f0*/  F2FP.F16.E4M3.UNPACK_B R36, R36 ;  /* 0x00000024ff24723e */ /* 0x000fc600020006ff */
[----:B------:R-:W-:Y:S01]  /*3900*/  IMAD.X R24, RZ, RZ, R25, P0 ;  /* 0x000000ffff187224 */ /* 0x000fe200000e0619 */
[----:B------:R-:W-:Y:S01]  /*3910*/  ISETP.GE.AND P0, PT, R38, 0x89, PT ;  /* 0x000000892600780c */ /* 0x000fe20003f06270 */
[----:B-1----:R-:W-:Y:S02]  /*3920*/  HADD2.F32 R37, -RZ, R36.H0_H0 ;  /* 0x20000024ff257230 */ /* 0x002fe40000004100 */
[----:B------:R-:W-:Y:S02]  /*3930*/  IMAD R24, R24, UR6, RZ ;  /* 0x0000000618187c24 */ /* 0x000fe4000f8e02ff */
[----:B------:R-:W-:-:S04]  /*3940*/  IMAD.WIDE.U32 R28, R39, UR6, R28 ;  /* 0x00000006271c7c25 */ /* 0x000fc8000f8e001c */
[----:B------:R-:W-:Y:S01]  /*3950*/  FMUL R37, R37, R6 ;  /* 0x0000000625257220 */ /* 0x000fe20000400000 */
[----:B------:R-:W-:-:S03]  /*3960*/  IMAD R39, R39, UR7, R24 ;  /* 0x0000000727277c24 */ /* 0x000fc6000f8e0218 */
[----:B------:R-:W-:Y:S01]  /*3970*/  FFMA R37, R102, R5, R37 ;  /* 0x0000000566257223 */ /* 0x000fe20000000025 */
[----:B------:R-:W-:Y:S02]  /*3980*/  IADD3 R24, P6, R28, UR10, RZ ;  /* 0x0000000a1c187c10 */ /* 0x000fe4000ffde0ff */
[----:B------:R-:W-:Y:S02]  /*3990*/  PRMT R28, RZ, 0x7610, R28 ;  /* 0x00007610ff1c7816 */ /* 0x000fe4000000001c */
[----:B------:R-:W-:Y:S02]  /*39a0*/  F2FP.SATFINITE.E4M3.F32.PACK_AB_MERGE_C R37, RZ, R37, RZ ;  /* 0x00000025ff25723e */ /* 0x000fe400048070ff */
[----:B------:R-:W-:-:S03]  /*39b0*/  IADD3.X R25, R29, UR11, R39, P6, !PT ;  /* 0x0000000b1d197c10 */ /* 0x000fc6000b7fe427 */
[----:B------:R1:W-:Y:S01]  /*39c0*/  @!P5 STG.E.U8 desc[UR28][R10.64+0x1], R37 ;  /* 0x000001250a00d986 */ /* 0x0003e2000c10111c */
[----:B------:R-:W-:-:S13]  /*39d0*/  ISETP.LT.OR P5, PT, R33, 0x1, !P0 ;  /* 0x000000012100780c */ /* 0x000fda00047a1670 */
[----:B-1----:R-:W-:Y:S05]  /*39e0*/  @P5 BRA `(.L_x_55) ;  /* 0x0000000000045947 */ /* 0x002fea0003800000 */
[----:B------:R1:W5:Y:S02]  /*39f0*/  LDG.E.U8 R28, desc[UR28][R24.64] ;  /* 0x0000001c181c7981 */ /* 0x000364000c1e1100 */
.L_x_55:
[----:B------:R-:W-:Y:S05]  /*3a00*/  BSYNC B1 ;  /* 0x0000000000017941 */ /* 0x000fea0003800000 */
.L_x_54:
[----:B-----5:R-:W-:Y:S01]  /*3a10*/  LOP3.LUT R28, R28, 0xff, RZ, 0xc0, !PT ;  /* 0x000000ff1c1c7812 */ /* 0x020fe200078ec0ff */
[----:B------:R-:W-:Y:S01]  /*3a20*/  BSSY B1, `(.L_x_56) ;  /* 0x000000b000017945 */ /* 0x000fe20003800000 */
[----:B------:R-:W-:Y:S02]  /*3a30*/  ISETP.LT.OR P6, PT, R33, 0x2, !P0 ;  /* 0x000000022100780c */ /* 0x000fe400047c1670 */
[----:B------:R-:W-:-:S05]  /*3a40*/  F2FP.F16.E4M3.UNPACK_B R28, R28 ;  /* 0x0000001cff1c723e */ /* 0x000fca00020006ff */
[----:B------:R-:W-:-:S05]  /*3a50*/  HADD2.F32 R29, -RZ, R28.H0_H0 ;  /* 0x2000001cff1d7230 */ /* 0x000fca0000004100 */
[----:B------:R-:W-:-:S04]  /*3a60*/  FMUL R28, R29, R6 ;  /* 0x000000061d1c7220 */ /* 0x000fc80000400000 */
[----:B------:R-:W-:-:S05]  /*3a70*/  FFMA R28, R99, R5, R28 ;  /* 0x00000005631c7223 */ /* 0x000fca000000001c */
[----:B------:R-:W-:Y:S02]  /*3a80*/  F2FP.SATFINITE.E4M3.F32.PACK_AB_MERGE_C R29, RZ, R28, RZ ;  /* 0x0000001cff1d723e */ /* 0x000fe400048070ff */
[----:B------:R-:W-:-:S03]  /*3a90*/  PRMT R28, RZ, 0x7610, R28 ;  /* 0x00007610ff1c7816 */ /* 0x000fc6000000001c */
[----:B------:R0:W-:Y:S01]  /*3aa0*/  @!P5 STG.E.U8 desc[UR28][R8.64], R29 ;  /* 0x0000001d0800d986 */ /* 0x0001e2000c10111c */
[----:B------:R-:W-:Y:S05]  /*3ab0*/  @P6 BRA `(.L_x_57) ;  /* 0x0000000000046947 */ /* 0x000fea0003800000 */
[----:B------:R0:W5:Y:S02]  /*3ac0*/  LDG.E.U8 R28, desc[UR28][R24.64+0x1] ;  /* 0x0000011c181c7981 */ /* 0x000164000c1e1100 */
.L_x_57:
[----:B------:R-:W-:Y:S05]  /*3ad0*/  BSYNC B1 ;  /* 0x0000000000017941 */ /* 0x000fea0003800000 */
.L_x_56:
[----:B-----5:R-:W-:Y:S01]  /*3ae0*/  LOP3.LUT R28, R28, 0xff, RZ, 0xc0, !PT ;  /* 0x000000ff1c1c7812 */ /* 0x020fe200078ec0ff */
[----:B------:R-:W-:Y:S01]  /*3af0*/  BSSY B1, `(.L_x_58) ;  /* 0x000000b000017945 */ /* 0x000fe20003800000 */
[----:B------:R-:W-:Y:S02]  /*3b00*/  ISETP.LT.OR P5, PT, R33, 0x9, !P1 ;  /* 0x000000092100780c */ /* 0x000fe40004fa1670 */
[----:B------:R-:W-:-:S05]  /*3b10*/  F2FP.F16.E4M3.UNPACK_B R28, R28 ;  /* 0x0000001cff1c723e */ /* 0x000fca00020006ff */
[----:B0-----:R-:W-:Y:S01]  /*3b20*/  HADD2.F32 R29, -RZ, R28.H0_H0 ;  /* 0x2000001cff1d7230 */ /* 0x001fe20000004100 */
[----:B------:R-:W-:-:S04]  /*3b30*/  PRMT R28, RZ, 0x7610, R28 ;  /* 0x00007610ff1c7816 */ /* 0x000fc8000000001c */
[----:B------:R-:W-:-:S04]  /*3b40*/  FMUL R29, R29, R6 ;  /* 0x000000061d1d7220 */ /* 0x000fc80000400000 */
[----:B------:R-:W-:-:S05]  /*3b50*/  FFMA R29, R100, R5, R29 ;  /* 0x00000005641d7223 */ /* 0x000fca000000001d */
[----:B------:R-:W-:-:S05]  /*3b60*/  F2FP.SATFINITE.E4M3.F32.PACK_AB_MERGE_C R29, RZ, R29, RZ ;  /* 0x0000001dff1d723e */ /* 0x000fca00048070ff */
[----:B------:R0:W-:Y:S01]  /*3b70*/  @!P6 STG.E.U8 desc[UR28][R8.64+0x1], R29 ;  /* 0x0000011d0800e986 */ /* 0x0001e2000c10111c */
[----:B------:R-:W-:Y:S05]  /*3b80*/  @P5 BRA `(.L_x_59) ;  /* 0x0000000000045947 */ /* 0x000fea0003800000 */
[----:B------:R0:W5:Y:S02]  /*3b90*/  LDG.E.U8 R28, desc[UR28][R34.64+0x8] ;  /* 0x0000081c221c7981 */ /* 0x000164000c1e1100 */
.L_x_59:
[----:B------:R-:W-:Y:S05]  /*3ba0*/  BSYNC B1 ;  /* 0x0000000000017941 */ /* 0x000fea0003800000 */
.L_x_58:
[----:B-----5:R-:W-:Y:S01]  /*3bb0*/  LOP3.LUT R28, R28, 0xff, RZ, 0xc0, !PT ;  /* 0x000000ff1c1c7812 */ /* 0x020fe200078ec0ff */
[----:B------:R-:W-:Y:S01]  /*3bc0*/  BSSY B1, `(.L_x_60) ;  /* 0x000000b000017945 */ /* 0x000fe20003800000 */
[----:B------:R-:W-:Y:S02]  /*3bd0*/  ISETP.LT.OR P6, PT, R33, 0xa, !P1 ;  /* 0x0000000a2100780c */ /* 0x000fe40004fc1670 */
[----:B------:R-:W-:-:S05]  /*3be0*/  F2FP.F16.E4M3.UNPACK_B R28, R28 ;  /* 0x0000001cff1c723e */ /* 0x000fca00020006ff */
[----:B0-----:R-:W-:-:S05]  /*3bf0*/  HADD2.F32 R29, -RZ, R28.H0_H0 ;  /* 0x2000001cff1d7230 */ /* 0x001fca0000004100 */
[----:B------:R-:W-:-:S04]  /*3c00*/  FMUL R28, R29, R6 ;  /* 0x000000061d1c7220 */ /* 0x000fc80000400000 */
[----:B------:R-:W-:-:S05]  /*3c10*/  FFMA R28, R97, R5, R28 ;  /* 0x00000005611c7223 */ /* 0x000fca000000001c */
[----:B------:R-:W-:Y:S02]  /*3c20*/  F2FP.SATFINITE.E4M3.F32.PACK_AB_MERGE_C R29, RZ, R28, RZ ;  /* 0x0000001cff1d723e */ /* 0x000fe400048070ff */
[----:B------:R-:W-:-:S03]  /*3c30*/  PRMT R28, RZ, 0x7610, R28 ;  /* 0x00007610ff1c7816 */ /* 0x000fc6000000001c */
[----:B------:R0:W-:Y:S01]  /*3c40*/  @!P5 STG.E.U8 desc[UR28][R10.64+0x8], R29 ;  /* 0x0000081d0a00d986 */ /* 0x0001e2000c10111c */
[----:B------:R-:W-:Y:S05]  /*3c50*/  @P6 BRA `(.L_x_61) ;  /* 0x0000000000046947 */ /* 0x000fea0003800000 */
[----:B------:R0:W5:Y:S02]  /*3c60*/  LDG.E.U8 R28, desc[UR28][R34.64+0x9] ;  /* 0x0000091c221c7981 */ /* 0x000164000c1e1100 */
.L_x_61:
[----:B------:R-:W-:Y:S05]  /*3c70*/  BSYNC B1 ;  /* 0x0000000000017941 */ /* 0x000fea0003800000 */
.L_x_60:
        /* <DEDUP_REMOVED lines=12> */
.L_x_63:
[----:B------:R-:W-:Y:S05]  /*3d40*/  BSYNC B1 ;  /* 0x0000000000017941 */ /* 0x000fea0003800000 */
.L_x_62:
        /* <DEDUP_REMOVED lines=12> */
.L_x_65:
[----:B------:R-:W-:Y:S05]  /*3e10*/  BSYNC B1 ;  /* 0x0000000000017941 */ /* 0x000fea0003800000 */
.L_x_64:
        /* <DEDUP_REMOVED lines=12> */
.L_x_67:
[----:B------:R-:W-:Y:S05]  /*3ee0*/  BSYNC B1 ;  /* 0x0000000000017941 */ /* 0x000fea0003800000 */
.L_x_66:
        /* <DEDUP_REMOVED lines=12> */
.L_x_69:
[----:B------:R-:W-:Y:S05]  /*3fb0*/  BSYNC B1 ;  /* 0x0000000000017941 */ /* 0x000fea0003800000 */
.L_x_68:
        /* <DEDUP_REMOVED lines=12> */
.L_x_71:
[----:B------:R-:W-:Y:S05]  /*4080*/  BSYNC B1 ;  /* 0x0000000000017941 */ /* 0x000fea0003800000 */
.L_x_70:
        /* <DEDUP_REMOVED lines=12> */
.L_x_73:
[----:B------:R-:W-:Y:S05]  /*4150*/  BSYNC B1 ;  /* 0x0000000000017941 */ /* 0x000fea0003800000 */
.L_x_72:
        /* <DEDUP_REMOVED lines=12> */
.L_x_75:
[----:B------:R-:W-:Y:S05]  /*4220*/  BSYNC B1 ;  /* 0x0000000000017941 */ /* 0x000fea0003800000 */
.L_x_74:
        /* <DEDUP_REMOVED lines=12> */
.L_x_77:
[----:B------:R-:W-:Y:S05]  /*42f0*/  BSYNC B1 ;  /* 0x0000000000017941 */ /* 0x000fea0003800000 */
.L_x_76:
        /* <DEDUP_REMOVED lines=12> */
.L_x_79:
[----:B------:R-:W-:Y:S05]  /*43c0*/  BSYNC B1 ;  /* 0x0000000000017941 */ /* 0x000fea0003800000 */
.L_x_78:
        /* <DEDUP_REMOVED lines=12> */
.L_x_81:
[----:B------:R-:W-:Y:S05]  /*4490*/  BSYNC B1 ;  /* 0x0000000000017941 */ /* 0x000fea0003800000 */
.L_x_80:
        /* <DEDUP_REMOVED lines=12> */
.L_x_83:
[----:B------:R-:W-:Y:S05]  /*4560*/  BSYNC B1 ;  /* 0x0000000000017941 */ /* 0x000fea0003800000 */
.L_x_82:
        /* <DEDUP_REMOVED lines=12> */
.L_x_85:
[----:B------:R-:W-:Y:S05]  /*4630*/  BSYNC B1 ;  /* 0x0000000000017941 */ /* 0x000fea0003800000 */
.L_x_84:
        /* <DEDUP_REMOVED lines=12> */
.L_x_87:
[----:B------:R-:W-:Y:S05]  /*4700*/  BSYNC B1 ;  /* 0x0000000000017941 */ /* 0x000fea0003800000 */
.L_x_86:
        /* <DEDUP_REMOVED lines=12> */
.L_x_89:
[----:B------:R-:W-:Y:S05]  /*47d0*/  BSYNC B1 ;  /* 0x0000000000017941 */ /* 0x000fea0003800000 */
.L_x_88:
        /* <DEDUP_REMOVED lines=12> */
.L_x_91:
[----:B------:R-:W-:Y:S05]  /*48a0*/  BSYNC B1 ;  /* 0x0000000000017941 */ /* 0x000fea0003800000 */
.L_x_90:
        /* <DEDUP_REMOVED lines=12> */
.L_x_93:
[----:B------:R-:W-:Y:S05]  /*4970*/  BSYNC B1 ;  /* 0x0000000000017941 */ /* 0x000fea0003800000 */
.L_x_92:
        /* <DEDUP_REMOVED lines=12> */
.L_x_95:
[----:B------:R-:W-:Y:S05]  /*4a40*/  BSYNC B1 ;  /* 0x0000000000017941 */ /* 0x000fea0003800000 */
.L_x_94:
        /* <DEDUP_REMOVED lines=12> */
.L_x_97:
[----:B------:R-:W-:Y:S05]  /*4b10*/  BSYNC B1 ;  /* 0x0000000000017941 */ /* 0x000fea0003800000 */
.L_x_96:
        /* <DEDUP_REMOVED lines=12> */
.L_x_99:
[----:B------:R-:W-:Y:S05]  /*4be0*/  BSYNC B1 ;  /* 0x0000000000017941 */ /* 0x000fea0003800000 */
.L_x_98:
        /* <DEDUP_REMOVED lines=12> */
.L_x_101:
[----:B------:R-:W-:Y:S05]  /*4cb0*/  BSYNC B1 ;  /* 0x0000000000017941 */ /* 0x000fea0003800000 */
.L_x_100:
        /* <DEDUP_REMOVED lines=12> */
.L_x_103:
[----:B------:R-:W-:Y:S05]  /*4d80*/  BSYNC B1 ;  /* 0x0000000000017941 */ /* 0x000fea0003800000 */
.L_x_102:
        /* <DEDUP_REMOVED lines=12> */
.L_x_105:
[----:B------:R-:W-:Y:S05]  /*4e50*/  BSYNC B1 ;  /* 0x0000000000017941 */ /* 0x000fea0003800000 */
.L_x_104:
        /* <DEDUP_REMOVED lines=12> */
.L_x_107:
[----:B------:R-:W-:Y:S05]  /*4f20*/  BSYNC B1 ;  /* 0x0000000000017941 */ /* 0x000fea0003800000 */
.L_x_106:
        /* <DEDUP_REMOVED lines=12> */
.L_x_109:
[----:B------:R-:W-:Y:S05]  /*4ff0*/  BSYNC B1 ;  /* 0x0000000000017941 */ /* 0x000fea0003800000 */
.L_x_108:
[----:B-----5:R-:W-:Y:S01]  /*5000*/  LOP3.LUT R28, R28, 0xff, RZ, 0xc0, !PT ;  /* 0x000000ff1c1c7812 */ /* 0x020fe200078ec0ff */
[----:B------:R-:W-:Y:S01]  /*5010*/  BSSY B1, `(.L_x_110) ;  /* 0x000000b000017945 */ /* 0x000fe20003800000 */
[----:B------:R-:W-:Y:S02]  /*5020*/  ISETP.LT.OR P5, PT, R33, 0x29, !P2 ;  /* 0x000000292100780c */ /* 0x000fe400057a1670 */
[----:B------:R-:W-:Y:S02]  /*5030*/  F2FP.F16.E4M3.UNPACK_B R28, R28 ;  /* 0x0000001cff1c723e */ /* 0x000fe400020006ff */
[----:B0-2---:R-:W-:-:S03]  /*5040*/  PRMT R26, RZ, 0x7610, R26 ;  /* 0x00007610ff1a7816 */ /* 0x005fc6000000001a */
[----:B------:R-:W-:-:S05]  /*5050*/  HADD2.F32 R27, -RZ, R28.H0_H0 ;  /* 0x2000001cff1b7230 */ /* 0x000fca0000004100 */
[----:B------:R-:W-:-:S04]  /*5060*/  FMUL R27, R27, R6 ;  /* 0x000000061b1b7220 */ /* 0x000fc80000400000 */
[----:B------:R-:W-:-:S05]  /*5070*/  FFMA R27, R74, R5, R27 ;  /* 0x000000054a1b7223 */ /* 0x000fca000000001b */
[----:B------:R-:W-:-:S05]  /*5080*/  F2FP.SATFINITE.E4M3.F32.PACK_AB_MERGE_C R27, RZ, R27, RZ ;  /* 0x0000001bff1b723e */ /* 0x000fca00048070ff */
[----:B------:R0:W-:Y:S01]  /*5090*/  @!P3 STG.E.U8 desc[UR28][R14.64+0x29], R27 ;  /* 0x0000291b0e00b986 */ /* 0x0001e2000c10111c */
[----:B------:R-:W-:Y:S05]  /*50a0*/  @P5 BRA `(.L_x_111) ;  /* 0x0000000000045947 */ /* 0x000fea0003800000 */
[----:B------:R2:W5:Y:S02]  /*50b0*/  LDG.E.U8 R26, desc[UR28][R30.64+0x28] ;  /* 0x0000281c1e1a7981 */ /* 0x000564000c1e1100 */
.L_x_111:
[----:B------:R-:W-:Y:S05]  /*50c0*/  BSYNC B1 ;  /* 0x0000000000017941 */ /* 0x000fea0003800000 */
.L_x_110:
        /* <DEDUP_REMOVED lines=12> */
.L_x_113:
[----:B------:R-:W-:Y:S05]  /*5190*/  BSYNC B1 ;  /* 0x0000000000017941 */ /* 0x000fea0003800000 */
.L_x_112:
        /* <DEDUP_REMOVED lines=12> */
.L_x_115:
[----:B------:R-:W-:Y:S05]  /*5260*/  BSYNC B1 ;  /* 0x0000000000017941 */ /* 0x000fea0003800000 */
.L_x_114:
        /* <DEDUP_REMOVED lines=12> */
.L_x_117:
[----:B------:R-:W-:Y:S05]  /*5330*/  BSYNC B1 ;  /* 0x0000000000017941 */ /* 0x000fea0003800000 */
.L_x_116:
        /* <DEDUP_REMOVED lines=12> */
.L_x_119:
[----:B------:R-:W-:Y:S05]  /*5400*/  BSYNC B1 ;  /* 0x0000000000017941 */ /* 0x000fea0003800000 */
.L_x_118:
        /* <DEDUP_REMOVED lines=12> */
.L_x_121:
[----:B------:R-:W-:Y:S05]  /*54d0*/  BSYNC B1 ;  /* 0x0000000000017941 */ /* 0x000fea0003800000 */
.L_x_120:
        /* <DEDUP_REMOVED lines=12> */
.L_x_123:
[----:B------:R-:W-:Y:S05]  /*55a0*/  BSYNC B1 ;  /* 0x0000000000017941 */ /* 0x000fea0003800000 */
.L_x_122:
        /* <DEDUP_REMOVED lines=12> */
.L_x_125:
[----:B------:R-:W-:Y:S05]  /*5670*/  BSYNC B1 ;  /* 0x0000000000017941 */ /* 0x000fea0003800000 */
.L_x_124:
        /* <DEDUP_REMOVED lines=12> */
.L_x_127:
[----:B------:R-:W-:Y:S05]  /*5740*/  BSYNC B1 ;  /* 0x0000000000017941 */ /* 0x000fea0003800000 */
.L_x_126:
[----:B-----5:R-:W-:Y:S01]  /*5750*/  LOP3.LUT R12, R12, 0xff, RZ, 0xc0, !PT ;  /* 0x000000ff0c0c7812 */ /* 0x020fe200078ec0ff */
[----:B------:R-:W-:Y:S01]  /*5760*/  BSSY B1, `(.L_x_128) ;  /* 0x000000b000017945 */ /* 0x000fe20003800000 */
[----:B------:R-:W-:Y:S02]  /*5770*/  ISETP.LT.OR P0, PT, R33, 0x2a, !P0 ;  /* 0x0000002a2100780c */ /* 0x000fe40004701670 */
[----:B------:R-:W-:-:S05]  /*5780*/  F2FP.F16.E4M3.UNPACK_B R12, R12 ;  /* 0x0000000cff0c723e */ /* 0x000fca00020006ff */
[----:B0-----:R-:W-:-:S05]  /*5790*/  HADD2.F32 R11, -RZ, R12.H0_H0 ;  /* 0x2000000cff0b7230 */ /* 0x001fca0000004100 */
[----:B------:R-:W-:-:S04]  /*57a0*/  FMUL R10, R11, R6 ;  /* 0x000000060b0a7220 */ /* 0x000fc80000400000 */
[----:B------:R-:W-:Y:S01]  /*57b0*/  FFMA R10, R7, R5, R10 ;  /* 0x00000005070a7223 */ /* 0x000fe2000000000a */
[----:B------:R-:W-:-:S04]  /*57c0*/  PRMT R7, RZ, 0x7610, R7 ;  /* 0x00007610ff077816 */ /* 0x000fc80000000007 */
[----:B------:R-:W-:-:S05]  /*57d0*/  F2FP.SATFINITE.E4M3.F32.PACK_AB_MERGE_C R11, RZ, R10, RZ ;  /* 0x0000000aff0b723e */ /* 0x000fca00048070ff */
[----:B------:R0:W-:Y:S01]  /*57e0*/  @!P2 STG.E.U8 desc[UR28][R8.64+0x28], R11 ;  /* 0x0000280b0800a986 */ /* 0x0001e2000c10111c */
[----:B------:R-:W-:Y:S05]  /*57f0*/  @P0 BRA `(.L_x_129) ;  /* 0x0000000000040947 */ /* 0x000fea0003800000 */
[----:B------:R0:W5:Y:S02]  /*5800*/  LDG.E.U8 R7, desc[UR28][R24.64+0x29] ;  /* 0x0000291c18077981 */ /* 0x000164000c1e1100 */
.L_x_129:
[----:B------:R-:W-:Y:S05]  /*5810*/  BSYNC B1 ;  /* 0x0000000000017941 */ /* 0x000fea0003800000 */
.L_x_128:
[----:B------:R-:W-:Y:S05]  /*5820*/  @P0 BRA `(.L_x_130) ;  /* 0x0000000c00300947 */ /* 0x000fea0003800000 */
[----:B-----5:R-:W-:-:S04]  /*5830*/  LOP3.LUT R7, R7, 0xff, RZ, 0xc0, !PT ;  /* 0x000000ff07077812 */ /* 0x020fc800078ec0ff */
[----:B------:R-:W-:-:S05]  /*5840*/  F2FP.F16.E4M3.UNPACK_B R7, R7 ;  /* 0x00000007ff07723e */ /* 0x000fca00020006ff */
[----:B------:R-:W-:-:S05]  /*5850*/  HADD2.F32 R7, -RZ, R7.H0_H0 ;  /* 0x20000007ff077230 */ /* 0x000fca0000004100 */
[----:B------:R-:W-:-:S04]  /*5860*/  FMUL R7, R7, R6 ;  /* 0x0000000607077220 */ /* 0x000fc80000400000 */
[----:B------:R-:W-:-:S05]  /*5870*/  FFMA R7, R16, R5, R7 ;  /* 0x0000000510077223 */ /* 0x000fca0000000007 */
[----:B------:R-:W-:-:S05]  /*5880*/  F2FP.SATFINITE.E4M3.F32.PACK_AB_MERGE_C R7, RZ, R7, RZ ;  /* 0x00000007ff07723e */ /* 0x000fca00048070ff */
[----:B------:R0:W-:Y:S01]  /*5890*/  STG.E.U8 desc[UR28][R8.64+0x29], R7 ;  /* 0x0000290708007986 */ /* 0x0001e2000c10111c */
[----:B------:R-:W-:Y:S05]  /*58a0*/  BRA `(.L_x_130) ;  /* 0x0000000c00107947 */ /* 0x000fea0003800000 */
.L_x_33:
[----:B------:R-:W-:Y:S01]  /*58b0*/  ISETP.GE.AND P3, PT, R38, 0x1, PT ;  /* 0x000000012600780c */ /* 0x000fe20003f66270 */
[-C--:B--2---:R-:W-:Y:S01]  /*58c0*/  FMUL R111, R111, R5.reuse ;  /* 0x000000056f6f7220 */ /* 0x084fe20000400000 */
[-C--:B------:R-:W-:Y:S01]  /*58d0*/  FMUL R110, R110, R5.reuse ;  /* 0x000000056e6e7220 */ /* 0x080fe20000400000 */
[----:B------:R-:W-:Y:S01]  /*58e0*/  ISETP.GE.AND P2, PT, R38, 0x9, PT ;  /* 0x000000092600780c */ /* 0x000fe20003f46270 */
[-C--:B------:R-:W-:Y:S01]  /*58f0*/  FMUL R109, R109, R5.reuse ;  /* 0x000000056d6d7220 */ /* 0x080fe20000400000 */
[C---:B------:R-:W-:Y:S01]  /*5900*/  ISETP.LT.OR P0, PT, R33.reuse, 0x1, !P3 ;  /* 0x000000012100780c */ /* 0x040fe20005f01670 */
[-C--:B------:R-:W-:Y:S01]  /*5910*/  FMUL R108, R108, R5.reuse ;  /* 0x000000056c6c7220 */ /* 0x080fe20000400000 */
[----:B------:R-:W-:Y:S01]  /*5920*/  ISETP.LT.OR P6, PT, R33, 0x2, !P3 ;  /* 0x000000022100780c */ /* 0x000fe20005fc1670 */
[----:B------:R-:W-:Y:S01]  /*5930*/  FMUL R107, R107, R5 ;  /* 0x000000056b6b7220 */ /* 0x000fe20000400000 */
[----:B------:R-:W-:Y:S01]  /*5940*/  F2FP.SATFINITE.E4M3.F32.PACK_AB_MERGE_C R111, RZ, R111, RZ ;  /* 0x0000006fff6f723e */ /* 0x000fe200048070ff */
[-C--:B------:R-:W-:Y:S01]  /*5950*/  FMUL R106, R106, R5.reuse ;  /* 0x000000056a6a7220 */ /* 0x080fe20000400000 */
[----:B------:R-:W-:Y:S01]  /*5960*/  F2FP.SATFINITE.E4M3.F32.PACK_AB_MERGE_C R25, RZ, R110, RZ ;  /* 0x0000006eff19723e */ /* 0x000fe200048070ff */
[-C--:B------:R-:W-:Y:S01]  /*5970*/  FMUL R105, R105, R5.reuse ;  /* 0x0000000569697220 */ /* 0x080fe20000400000 */
[C---:B------:R-:W-:Y:S01]  /*5980*/  ISETP.LT.OR P1, PT, R33.reuse, 0x2, !P2 ;  /* 0x000000022100780c */ /* 0x040fe20005721670 */
[-C--:B------:R-:W-:Y:S01]  /*5990*/  FMUL R104, R104, R5.reuse ;  /* 0x0000000568687220 */ /* 0x080fe20000400000 */
[----:B------:R-:W-:Y:S01]  /*59a0*/  ISETP.LT.OR P5, PT, R33, 0x9, !P3 ;  /* 0x000000092100780c */ /* 0x000fe20005fa1670 */
[----:B------:R-:W-:Y:S01]  /*59b0*/  FMUL R103, R103, R5 ;  /* 0x0000000567677220 */ /* 0x000fe20000400000 */
[----:B------:R-:W-:Y:S01]  /*59c0*/  F2FP.SATFINITE.E4M3.F32.PACK_AB_MERGE_C R109, RZ, R109, RZ ;  /* 0x0000006dff6d723e */ /* 0x000fe200048070ff */
[----:B------:R-:W-:Y:S01]  /*59d0*/  @!P0 STG.E.U8 desc[UR28][R14.64], R111 ;  /* 0x0000006f0e008986 */ /* 0x000fe2000c10111c */
[C---:B------:R-:W-:Y:S01]  /*59e0*/  ISETP.LT.OR P0, PT, R33.reuse, 0x1, !P2 ;  /* 0x000000012100780c */ /* 0x040fe20005701670 */
[-C--:B------:R-:W-:Y:S01]  /*59f0*/  FMUL R102, R102, R5.reuse ;  /* 0x0000000566667220 */ /* 0x080fe20000400000 */
[----:B------:R-:W-:Y:S01]  /*5a00*/  F2FP.SATFINITE.E4M3.F32.PACK_AB_MERGE_C R27, RZ, R108, RZ ;  /* 0x0000006cff1b723e */ /* 0x000fe200048070ff */
[----:B------:R0:W-:Y:S01]  /*5a10*/  @!P6 STG.E.U8 desc[UR28][R14.64+0x1], R25 ;  /* 0x000001190e00e986 */ /* 0x0001e2000c10111c */
[----:B------:R-:W-:Y:S01]  /*5a20*/  ISETP.LT.OR P6, PT, R33, 0xa, !P3 ;  /* 0x0000000a2100780c */ /* 0x000fe20005fc1670 */
[----:B------:R-:W-:Y:S01]  /*5a30*/  FMUL R99, R99, R5 ;  /* 0x0000000563637220 */ /* 0x000fe20000400000 */
[----:B------:R-:W-:Y:S01]  /*5a40*/  F2FP.SATFINITE.E4M3.F32.PACK_AB_MERGE_C R107, RZ, R107, RZ ;  /* 0x0000006bff6b723e */ /* 0x000fe200048070ff */
[----:B------:R1:W-:Y:S01]  /*5a50*/  @!P1 STG.E.U8 desc[UR28][R12.64+0x1], R27 ;  /* 0x0000011b0c009986 */ /* 0x0003e2000c10111c */
[----:B------:R-:W-:Y:S01]  /*5a60*/  F2FP.SATFINITE.E4M3.F32.PACK_AB_MERGE_C R29, RZ, R106, RZ ;  /* 0x0000006aff1d723e */ /* 0x000fe200048070ff */
[-C--:B------:R-:W-:Y:S01]  /*5a70*/  FMUL R100, R100, R5.reuse ;  /* 0x0000000564647220 */ /* 0x080fe20000400000 */
[----:B------:R-:W-:Y:S01]  /*5a80*/  ISETP.GE.AND P1, PT, R38, 0x81, PT ;  /* 0x000000812600780c */ /* 0x000fe20003f26270 */
[----:B------:R-:W-:Y:S01]  /*5a90*/  FMUL R97, R97, R5 ;  /* 0x0000000561617220 */ /* 0x000fe20000400000 */
[----:B------:R-:W-:Y:S01]  /*5aa0*/  F2FP.SATFINITE.E4M3.F32.PACK_AB_MERGE_C R105, RZ, R105, RZ ;  /* 0x00000069ff69723e */ /* 0x000fe200048070ff */
[----:B------:R-:W-:Y:S01]  /*5ab0*/  @!P0 STG.E.U8 desc[UR28][R12.64], R109 ;  /* 0x0000006d0c008986 */ /* 0x000fe2000c10111c */
[C---:B------:R-:W-:Y:S01]  /*5ac0*/  ISETP.LT.OR P0, PT, R33.reuse, 0x9, !P2 ;  /* 0x000000092100780c */ /* 0x040fe20005701670 */
[-C--:B------:R-:W-:Y:S01]  /*5ad0*/  FMUL R98, R98, R5.reuse ;  /* 0x0000000562627220 */ /* 0x080fe20000400000 */
[----:B0-----:R-:W-:Y:S01]  /*5ae0*/  F2FP.SATFINITE.E4M3.F32.PACK_AB_MERGE_C R25, RZ, R104, RZ ;  /* 0x00000068ff19723e */ /* 0x001fe200048070ff */
[----:B------:R-:W-:Y:S01]  /*5af0*/  @!P5 STG.E.U8 desc[UR28][R14.64+0x8], R107 ;  /* 0x0000086b0e00d986 */ /* 0x000fe2000c10111c */
[----:B------:R-:W-:Y:S01]  /*5b00*/  ISETP.LT.OR P5, PT, R33, 0xa, !P2 ;  /* 0x0000000a2100780c */ /* 0x000fe200057a1670 */
[----:B------:R-:W-:Y:S01]  /*5b10*/  FMUL R95, R95, R5 ;  /* 0x000000055f5f7220 */ /* 0x000fe20000400000 */
[----:B------:R-:W-:Y:S01]  /*5b20*/  F2FP.SATFINITE.E4M3.F32.PACK_AB_MERGE_C R103, RZ, R103, RZ ;  /* 0x00000067ff67723e */ /* 0x000fe200048070ff */
[----:B------:R-:W-:Y:S01]  /*5b30*/  @!P6 STG.E.U8 desc[UR28][R14.64+0x9], R29 ;  /* 0x0000091d0e00e986 */ /* 0x000fe2000c10111c */
[----:B------:R-:W-:Y:S01]  /*5b40*/  ISETP.LT.OR P6, PT, R33, 0x1, !P1 ;  /* 0x000000012100780c */ /* 0x000fe20004fc1670 */
[-C--:B------:R-:W-:Y:S01]  /*5b50*/  FMUL R96, R96, R5.reuse ;  /* 0x0000000560607220 */ /* 0x080fe20000400000 */
[----:B-1----:R-:W-:Y:S01]  /*5b60*/  F2FP.SATFINITE.E4M3.F32.PACK_AB_MERGE_C R27, RZ, R102, RZ ;  /* 0x00000066ff1b723e */ /* 0x002fe200048070ff */
[----:B------:R-:W-:Y:S01]  /*5b70*/  FMUL R93, R93, R5 ;  /* 0x000000055d5d7220 */ /* 0x000fe20000400000 */
[----:B------:R-:W-:Y:S01]  /*5b80*/  F2FP.SATFINITE.E4M3.F32.PACK_AB_MERGE_C R99, RZ, R99, RZ ;  /* 0x00000063ff63723e */ /* 0x000fe200048070ff */
[----:B------:R-:W-:Y:S01]  /*5b90*/  @!P0 STG.E.U8 desc[UR28][R12.64+0x8], R105 ;  /* 0x000008690c008986 */ /* 0x000fe2000c10111c */
[----:B------:R-:W-:Y:S01]  /*5ba0*/  ISETP.GE.AND P0, PT, R38, 0x89, PT ;  /* 0x000000892600780c */ /* 0x000fe20003f06270 */
[----:B------:R-:W-:Y:S01]  /*5bb0*/  FMUL R94, R94, R5 ;  /* 0x000000055e5e7220 */ /* 0x000fe20000400000 */
[----:B------:R-:W-:Y:S01]  /*5bc0*/  F2FP.SATFINITE.E4M3.F32.PACK_AB_MERGE_C R97, RZ, R97, RZ ;  /* 0x00000061ff61723e */ /* 0x000fe200048070ff */
[----:B------:R0:W-:Y:S01]  /*5bd0*/  @!P5 STG.E.U8 desc[UR28][R12.64+0x9], R25 ;  /* 0x000009190c00d986 */ /* 0x0001e2000c10111c */
[----:B------:R-:W-:Y:S01]  /*5be0*/  ISETP.LT.OR P5, PT, R33, 0x2, !P1 ;  /* 0x000000022100780c */ /* 0x000fe20004fa1670 */
[----:B------:R-:W-:Y:S01]  /*5bf0*/  FMUL R91, R91, R5 ;  /* 0x000000055b5b7220 */ /* 0x000fe20000400000 */
[----:B------:R-:W-:Y:S01]  /*5c00*/  F2FP.SATFINITE.E4M3.F32.PACK_AB_MERGE_C R95, RZ, R95, RZ ;  /* 0x0000005fff5f723e */ /* 0x000fe200048070ff */
[----:B------:R-:W-:Y:S01]  /*5c10*/  @!P6 STG.E.U8 desc[UR28][R10.64], R103 ;  /* 0x000000670a00e986 */ /* 0x000fe2000c10111c */
[----:B------:R-:W-:Y:S01]  /*5c20*/  ISETP.LT.OR P6, PT, R33, 0x1, !P0 ;  /* 0x000000012100780c */ /* 0x000fe200047c1670 */
[----:B------:R-:W-:Y:S01]  /*5c30*/  FMUL R92, R92, R5 ;  /* 0x000000055c5c7220 */ /* 0x000fe20000400000 */
[----:B------:R-:W-:Y:S01]  /*5c40*/  F2FP.SATFINITE.E4M3.F32.PACK_AB_MERGE_C R93, RZ, R93, RZ ;  /* 0x0000005dff5d723e */ /* 0x000fe200048070ff */
[----:B------:R-:W-:Y:S01]  /*5c50*/  FMUL R89, R89, R5 ;  /* 0x0000000559597220 */ /* 0x000fe20000400000 */
[----:B------:R-:W-:Y:S01]  /*5c60*/  F2FP.SATFINITE.E4M3.F32.PACK_AB_MERGE_C R91, RZ, R91, RZ ;  /* 0x0000005bff5b723e */ /* 0x000fe200048070ff */
[-C--:B------:R-:W-:Y:S01]  /*5c70*/  FMUL R90, R90, R5.reuse ;  /* 0x000000055a5a7220 */ /* 0x080fe20000400000 */
[-C--:B------:R-:W-:Y:S01]  /*5c80*/  FMUL R87, R87, R5.reuse ;  /* 0x0000000557577220 */ /* 0x080fe20000400000 */
[----:B0-----:R-:W-:Y:S01]  /*5c90*/  F2FP.SATFINITE.E4M3.F32.PACK_AB_MERGE_C R25, RZ, R100, RZ ;  /* 0x00000064ff19723e */ /* 0x001fe200048070ff */
[-C--:B------:R-:W-:Y:S01]  /*5ca0*/  FMUL R88, R88, R5.reuse ;  /* 0x0000000558587220 */ /* 0x080fe20000400000 */
        /* <DEDUP_REMOVED lines=50> */
[-C--:B------:R-:W-:Y:S01]  /*5fd0*/  FMUL R17, R17, R5.reuse ;  /* 0x0000000511117220 */ /* 0x080fe20000400000 */
[-C--:B------:R-:W-:Y:S01]  /*5fe0*/  FMUL R18, R18, R5.reuse ;  /* 0x0000000512127220 */ /* 0x080fe20000400000 */
[-C--:B------:R-:W-:Y:S01]  /*5ff0*/  FMUL R7, R7, R5.reuse ;  /* 0x0000000507077220 */ /* 0x080fe20000400000 */
[----:B------:R-:W-:Y:S01]  /*6000*/  FMUL R16, R16, R5 ;  /* 0x0000000510107220 */ /* 0x000fe20000400000 */
[----:B0-----:R-:W-:-:S02]  /*6010*/  F2FP.SATFINITE.E4M3.F32.PACK_AB_MERGE_C R25, RZ, R92, RZ ;  /* 0x0000005cff19723e */ /* 0x001fc400048070ff */
[----:B------:R0:W-:Y:S01]  /*6020*/  @!P5 STG.E.U8 desc[UR28][R14.64+0x11], R27 ;  /* 0x0000111b0e00d986 */ /* 0x0001e2000c10111c */
[C---:B------:R-:W-:Y:S02]  /*6030*/  ISETP.LT.OR P5, PT, R33.reuse, 0x12, !P2 ;  /* 0x000000122100780c */ /* 0x040fe400057a1670 */
[----:B------:R-:W-:Y:S01]  /*6040*/  F2FP.SATFINITE.E4M3.F32.PACK_AB_MERGE_C R19, RZ, R19, RZ ;  /* 0x00000013ff13723e */ /* 0x000fe200048070ff */
[----:B------:R-:W-:Y:S01]  /*6050*/  @!P6 STG.E.U8 desc[UR28][R12.64+0x10], R91 ;  /* 0x0000105b0c00e986 */ /* 0x000fe2000c10111c */
[----:B------:R-:W-:Y:S02]  /*6060*/  ISETP.LT.OR P6, PT, R33, 0x19, !P3 ;  /* 0x000000192100780c */ /* 0x000fe40005fc1670 */
[----:B------:R-:W-:Y:S02]  /*6070*/  F2FP.SATFINITE.E4M3.F32.PACK_AB_MERGE_C R17, RZ, R17, RZ ;  /* 0x00000011ff11723e */ /* 0x000fe400048070ff */
[----:B------:R-:W-:Y:S02]  /*6080*/  F2FP.SATFINITE.E4M3.F32.PACK_AB_MERGE_C R7, RZ, R7, RZ ;  /* 0x00000007ff07723e */ /* 0x000fe400048070ff */
[----:B0-----:R-:W-:-:S03]  /*6090*/  F2FP.SATFINITE.E4M3.F32.PACK_AB_MERGE_C R27, RZ, R90, RZ ;  /* 0x0000005aff1b723e */ /* 0x001fc600048070ff */
[----:B------:R0:W-:Y:S01]  /*60a0*/  @!P5 STG.E.U8 desc[UR28][R12.64+0x11], R25 ;  /* 0x000011190c00d986 */ /* 0x0001e2000c10111c */
[----:B------:R-:W-:-:S03]  /*60b0*/  ISETP.LT.OR P5, PT, R33, 0x1a, !P3 ;  /* 0x0000001a2100780c */ /* 0x000fc60005fa1670 */
[----:B------:R-:W-:Y:S01]  /*60c0*/  @!P6 STG.E.U8 desc[UR28][R14.64+0x18], R89 ;  /* 0x000018590e00e986 */ /* 0x000fe2000c10111c */
[----:B------:R-:W-:Y:S02]  /*60d0*/  ISETP.LT.OR P6, PT, R33, 0x19, !P2 ;  /* 0x000000192100780c */ /* 0x000fe400057c1670 */
[----:B0-----:R-:W-:-:S07]  /*60e0*/  F2FP.SATFINITE.E4M3.F32.PACK_AB_MERGE_C R25, RZ, R88, RZ ;  /* 0x00000058ff19723e */ /* 0x001fce00048070ff */
        /* <DEDUP_REMOVED lines=33> */
[C---:B------:R-:W-:Y:S02]  /*6300*/  ISETP.LT.OR P6, PT, R33.reuse, 0x29, !P3 ;  /* 0x000000292100780c */ /* 0x040fe40005fc1670 */
[----:B------:R-:W-:Y:S02]  /*6310*/  ISETP.LT.OR P3, PT, R33, 0x2a, !P3 ;  /* 0x0000002a2100780c */ /* 0x000fe40005f61670 */
[----:B0-----:R-:W-:-:S05]  /*6320*/  F2FP.SATFINITE.E4M3.F32.PACK_AB_MERGE_C R27, RZ, R74, RZ ;  /* 0x0000004aff1b723e */ /* 0x001fca00048070ff */
[----:B------:R0:W-:Y:S01]  /*6330*/  @!P5 STG.E.U8 desc[UR28][R12.64+0x21], R25 ;  /* 0x000021190c00d986 */ /* 0x0001e2000c10111c */
[C---:B------:R-:W-:Y:S02]  /*6340*/  ISETP.LT.OR P5, PT, R33.reuse, 0x29, !P2 ;  /* 0x000000292100780c */ /* 0x040fe400057a1670 */
[C---:B------:R-:W-:Y:S01]  /*6350*/  ISETP.LT.OR P2, PT, R33.reuse, 0x2a, !P2 ;  /* 0x0000002a2100780c */ /* 0x040fe20005741670 */
[----:B------:R-:W-:Y:S01]  /*6360*/  @!P6 STG.E.U8 desc[UR28][R14.64+0x28], R73 ;  /* 0x000028490e00e986 */ /* 0x000fe2000c10111c */
[----:B------:R-:W-:-:S03]  /*6370*/  ISETP.LT.OR P6, PT, R33, 0x21, !P1 ;  /* 0x000000212100780c */ /* 0x000fc60004fc1670 */
[----:B------:R1:W-:Y:S01]  /*6380*/  @!P3 STG.E.U8 desc[UR28][R14.64+0x29], R27 ;  /* 0x0000291b0e00b986 */ /* 0x0003e2000c10111c */
[----:B------:R-:W-:Y:S02]  /*6390*/  ISETP.LT.OR P3, PT, R33, 0x22, !P1 ;  /* 0x000000222100780c */ /* 0x000fe40004f61670 */
[----:B0-----:R-:W-:-:S03]  /*63a0*/  F2FP.SATFINITE.E4M3.F32.PACK_AB_MERGE_C R25, RZ, R72, RZ ;  /* 0x00000048ff19723e */ /* 0x001fc600048070ff */
[----:B------:R-:W-:Y:S01]  /*63b0*/  @!P5 STG.E.U8 desc[UR28][R12.64+0x28], R23 ;  /* 0x000028170c00d986 */ /* 0x000fe2000c10111c */
[----:B------:R-:W-:-:S03]  /*63c0*/  ISETP.LT.OR P5, PT, R33, 0x21, !P0 ;  /* 0x000000212100780c */ /* 0x000fc600047a1670 */
[----:B------:R0:W-:Y:S01]  /*63d0*/  @!P2 STG.E.U8 desc[UR28][R12.64+0x29], R25 ;  /* 0x000029190c00a986 */ /* 0x0001e2000c10111c */
[C---:B------:R-:W-:Y:S02]  /*63e0*/  ISETP.LT.OR P2, PT, R33.reuse, 0x29, !P1 ;  /* 0x000000292100780c */ /* 0x040fe40004f41670 */
[----:B-1----:R-:W-:Y:S01]  /*63f0*/  F2FP.SATFINITE.E4M3.F32.PACK_AB_MERGE_C R15, RZ, R22, RZ ;  /* 0x00000016ff0f723e */ /* 0x002fe200048070ff */
[----:B------:R1:W-:Y:S01]  /*6400*/  @!P6 STG.E.U8 desc[UR28][R10.64+0x20], R21 ;  /* 0x000020150a00e986 */ /* 0x0003e2000c10111c */
[C---:B------:R-:W-:Y:S02]  /*6410*/  ISETP.LT.OR P6, PT, R33.reuse, 0x22, !P0 ;  /* 0x000000222100780c */ /* 0x040fe400047c1670 */
[C---:B------:R-:W-:Y:S01]  /*6420*/  ISETP.LT.OR P1, PT, R33.reuse, 0x2a, !P1 ;  /* 0x0000002a2100780c */ /* 0x040fe20004f21670 */
[----:B------:R2:W-:Y:S01]  /*6430*/  @!P3 STG.E.U8 desc[UR28][R10.64+0x21], R15 ;  /* 0x0000210f0a00b986 */ /* 0x0005e2000c10111c */
[C---:B------:R-:W-:Y:S02]  /*6440*/  ISETP.LT.OR P3, PT, R33.reuse, 0x29, !P0 ;  /* 0x000000292100780c */ /* 0x040fe40004761670 */
[----:B------:R-:W-:Y:S01]  /*6450*/  ISETP.LT.OR P0, PT, R33, 0x2a, !P0 ;  /* 0x0000002a2100780c */ /* 0x000fe20004701670 */
[----:B------:R3:W-:Y:S01]  /*6460*/  @!P5 STG.E.U8 desc[UR28][R8.64+0x20], R19 ;  /* 0x000020130800d986 */ /* 0x0007e2000c10111c */
[----:B0-----:R-:W-:-:S02]  /*6470*/  F2FP.SATFINITE.E4M3.F32.PACK_AB_MERGE_C R13, RZ, R20, RZ ;  /* 0x00000014ff0d723e */ /* 0x001fc400048070ff */
[----:B-1----:R-:W-:-:S03]  /*6480*/  F2FP.SATFINITE.E4M3.F32.PACK_AB_MERGE_C R21, RZ, R16, RZ ;  /* 0x00000010ff15723e */ /* 0x002fc600048070ff */
[----:B------:R3:W-:Y:S01]  /*6490*/  @!P6 STG.E.U8 desc[UR28][R8.64+0x21], R13 ;  /* 0x0000210d0800e986 */ /* 0x0007e2000c10111c */
[----:B--2---:R-:W-:-:S03]  /*64a0*/  F2FP.SATFINITE.E4M3.F32.PACK_AB_MERGE_C R15, RZ, R18, RZ ;  /* 0x00000012ff0f723e */ /* 0x004fc600048070ff */
[----:B------:R3:W-:Y:S04]  /*64b0*/  @!P2 STG.E.U8 desc[UR28][R10.64+0x28], R17 ;  /* 0x000028110a00a986 */ /* 0x0007e8000c10111c */
[----:B------:R3:W-:Y:S04]  /*64c0*/  @!P1 STG.E.U8 desc[UR28][R10.64+0x29], R15 ;  /* 0x0000290f0a009986 */ /* 0x0007e8000c10111c */
[----:B------:R3:W-:Y:S04]  /*64d0*/  @!P3 STG.E.U8 desc[UR28][R8.64+0x28], R7 ;  /* 0x000028070800b986 */ /* 0x0007e8000c10111c */
[----:B------:R3:W-:Y:S02]  /*64e0*/  @!P0 STG.E.U8 desc[UR28][R8.64+0x29], R21 ;  /* 0x0000291508008986 */ /* 0x0007e4000c10111c */
.L_x_130:
[----:B------:R-:W-:Y:S05]  /*64f0*/  BSYNC B0 ;  /* 0x0000000000007941 */ /* 0x000fea0003800000 */
.L_x_32:
[----:B------:R-:W-:Y:S01]  /*6500*/  ULDC UR6, c[0x0][0xc] ;  /* 0x0000030000067ab9 */ /* 0x000fe20000000800 */
[----:B------:R-:W-:Y:S01]  /*6510*/  ULDC UR7, c[0x0][0x10] ;  /* 0x0000040000077ab9 */ /* 0x000fe20000000800 */
[----:B0--3-5:R-:W0:Y:S01]  /*6520*/  LDC R7, c[0x0][0x14] ;  /* 0x00000500ff077b82 */ /* 0x029e220000000800 */
[----:B------:R-:W-:Y:S01]  /*6530*/  UIMAD.WIDE.U32 UR6, UR6, UR7, URZ ;  /* 0x00000007060672a5 */ /* 0x000fe2000f8e003f */
[----:B------:R-:W-:Y:S02]  /*6540*/  IMAD.MOV.U32 R11, RZ, RZ, -0x1 ;  /* 0xffffffffff0b7424 */ /* 0x000fe400078e00ff */
[----:B------:R-:W-:-:S03]  /*6550*/  IMAD.MOV.U32 R101, RZ, RZ, -0x1 ;  /* 0xffffffffff657424 */ /* 0x000fc600078e00ff */
[----:B0-----:R-:W-:-:S04]  /*6560*/  IMAD.WIDE.U32 R2, R7, UR6, R2 ;  /* 0x0000000607027c25 */ /* 0x001fc8000f8e0002 */
[----:B------:R-:W-:Y:S01]  /*6570*/  IMAD R7, R7, UR7, RZ ;  /* 0x0000000707077c24 */ /* 0x000fe2000f8e02ff */
[----:B------:R-:W-:Y:S02]  /*6580*/  ULDC.64 UR6, c[0x0][0x650] ;  /* 0x0001940000067ab9 */ /* 0x000fe40000000a00 */
[----:B------:R-:W-:Y:S01]  /*6590*/  ISETP.GE.U32.AND P0, PT, R2, UR6, PT ;  /* 0x0000000602007c0c */ /* 0x000fe2000bf06070 */
[--C-:B------:R-:W-:Y:S01]  /*65a0*/  IMAD.IADD R3, R3, 0x1, R7.reuse ;  /* 0x0000000103037824 */ /* 0x100fe200078e0207 */
[----:B------:R-:W-:-:S04]  /*65b0*/  PRMT R7, RZ, 0x7610, R7 ;  /* 0x00007610ff077816 */ /* 0x000fc80000000007 */
[----:B------:R-:W-:-:S13]  /*65c0*/  ISETP.GE.U32.AND.EX P0, PT, R3, UR7, PT, P0 ;  /* 0x0000000703007c0c */ /* 0x000fda000bf06100 */
[----:B------:R-:W-:Y:S05]  /*65d0*/  @P0 BRA `(.L_x_131) ;  /* 0x0000000400600947 */ /* 0x000fea0003800000 */
[----:B------:R-:W0:Y:S01]  /*65e0*/  S2R R20, SR_CTAID.X ;  /* 0x0000000000147919 */ /* 0x000e220000002500 */
[----:B------:R-:W3:Y:S01]  /*65f0*/  LDC.64 R14, c[0x0][0x628] ;  /* 0x00018a00ff0e7b82 */ /* 0x000ee20000000a00 */
[----:B------:R-:W-:Y:S01]  /*6600*/  ULDC UR6, c[0x0][0x150] ;  /* 0x0000540000067ab9 */ /* 0x000fe20000000800 */
[----:B------:R-:W-:Y:S01]  /*6610*/  IMAD.MOV.U32 R12, RZ, RZ, R2 ;  /* 0x000000ffff0c7224 */ /* 0x000fe200078e0002 */
[----:B------:R-:W0:Y:S01]  /*6620*/  S2R R22, SR_CTAID.Y ;  /* 0x0000000000167919 */ /* 0x000e220000002600 */
[----:B------:R-:W-:-:S04]  /*6630*/  IMAD.MOV.U32 R13, RZ, RZ, R3 ;  /* 0x000000ffff0d7224 */ /* 0x000fc800078e0003 */
[----:B------:R-:W1:Y:S08]  /*6640*/  LDC R23, c[0x0][0x144] ;  /* 0x00005100ff177b82 */ /* 0x000e700000000800 */
[----:B------:R-:W1:Y:S08]  /*6650*/  LDC R16, c[0x0][0x630] ;  /* 0x00018c00ff107b82 */ /* 0x000e700000000800 */
[----:B------:R-:W1:Y:S01]  /*6660*/  LDC.64 R18, c[0x0][0x620] ;  /* 0x00018800ff127b82 */ /* 0x000e620000000a00 */
[----:B---3--:R-:W-:-:S04]  /*6670*/  ISETP.NE.U32.AND P0, PT, R14, RZ, PT ;  /* 0x000000ff0e00720c */ /* 0x008fc80003f05070 */
[----:B------:R-:W-:Y:S02]  /*6680*/  ISETP.NE.AND.EX P0, PT, R15, RZ, PT, P0 ;  /* 0x000000ff0f00720c */ /* 0x000fe40003f05300 */
[----:B0-----:R-:W-:-:S05]  /*6690*/  I2FP.F32.U32 R7, R20 ;  /* 0x0000001400077245 */ /* 0x001fca0000201000 */
[----:B------:R-:W-:-:S04]  /*66a0*/  FMUL R7, R7, UR6 ;  /* 0x0000000607077c20 */ /* 0x000fc80008400000 */
[----:B------:R0:W3:Y:S02]  /*66b0*/  F2I.U32.TRUNC.NTZ R21, R7 ;  /* 0x0000000700157305 */ /* 0x0000e4000020f000 */
[----:B------:R-:W-:Y:S05]  /*66c0*/  @!P0 BRA `(.L_x_132) ;  /* 0x0000000000288947 */ /* 0x000fea0003800000 */
[----:B0-----:R-:W0:Y:S02]  /*66d0*/  LDC R7, c[0x0][0x634] ;  /* 0x00018d00ff077b82 */ /* 0x001e240000000800 */
        /* <DEDUP_REMOVED lines=9> */
.L_x_132:
[-CC-:B-1----:R-:W-:Y:S01]  /*6770*/  SHF.R.U64 R101, R12, R16.reuse, R13.reuse ;  /* 0x000000100c657219 */ /* 0x182fe2000000120d */
[----:B------:R-:W1:Y:S01]  /*6780*/  LDC.64 R28, c[0x0][0x640] ;  /* 0x00019000ff1c7b82 */ /* 0x000e620000000a00 */
[----:B0-----:R-:W-:Y:S01]  /*6790*/  SHF.R.U32.HI R7, RZ, R16, R13 ;  /* 0x00000010ff077219 */ /* 0x001fe2000001160d */
[----:B---3--:R-:W-:Y:S01]  /*67a0*/  IMAD.MOV R21, RZ, RZ, -R21 ;  /* 0x000000ffff157224 */ /* 0x008fe200078e0a15 */
[----:B------:R-:W-:Y:S01]  /*67b0*/  IADD3 R11, P0, RZ, -R101, RZ ;  /* 0x80000065ff0b7210 */ /* 0x000fe20007f1e0ff */
[----:B------:R-:W-:Y:S02]  /*67c0*/  ULDC UR6, c[0x0][0x154] ;  /* 0x0000550000067ab9 */ /* 0x000fe40000000800 */
[----:B------:R-:W-:Y:S02]  /*67d0*/  IMAD R21, R23, R21, R20 ;  /* 0x0000001517157224 */ /* 0x000fe400078e0214 */
[----:B------:R-:W0:Y:S01]  /*67e0*/  LDC R12, c[0x0][0x618] ;  /* 0x00018600ff0c7b82 */ /* 0x000e220000000800 */
[----:B------:R-:W-:-:S02]  /*67f0*/  IMAD.X R7, RZ, RZ, ~R7, P0 ;  /* 0x000000ffff077224 */ /* 0x000fc400000e0e07 */
[----:B------:R-:W-:-:S04]  /*6800*/  IMAD.WIDE.U32 R8, R11, R18, R2 ;  /* 0x000000120b087225 */ /* 0x000fc800078e0002 */
[----:B------:R-:W-:Y:S01]  /*6810*/  IMAD R10, R7, R18, RZ ;  /* 0x00000012070a7224 */ /* 0x000fe200078e02ff */
[----:B------:R-:W3:Y:S03]  /*6820*/  LDC R24, c[0x0][0x608] ;  /* 0x00018200ff187b82 */ /* 0x000ee60000000800 */
[----:B------:R-:W-:Y:S02]  /*6830*/  IMAD R7, R11, R19, R10 ;  /* 0x000000130b077224 */ /* 0x000fe400078e020a */
[----:B------:R-:W-:Y:S02]  /*6840*/  IMAD.MOV.U32 R11, RZ, RZ, 0x1 ;  /* 0x00000001ff0b7424 */ /* 0x000fe400078e00ff */
[----:B------:R-:W-:Y:S01]  /*6850*/  IMAD.IADD R7, R9, 0x1, R7 ;  /* 0x0000000109077824 */ /* 0x000fe200078e0207 */
[----:B------:R-:W5:Y:S01]  /*6860*/  LDC R26, c[0x0][0x658] ;  /* 0x00019600ff1a7b82 */ /* 0x000f620000000800 */
[----:B------:R-:W-:-:S02]  /*6870*/  I2FP.F32.U32 R9, R22 ;  /* 0x0000001600097245 */ /* 0x000fc40000201000 */
[----:B-1----:R-:W-:-:S03]  /*6880*/  ISETP.NE.U32.AND P0, PT, R28, RZ, PT ;  /* 0x000000ff1c00720c */ /* 0x002fc60003f05070 */
[----:B------:R-:W-:Y:S01]  /*6890*/  FMUL R10, R9, UR6 ;  /* 0x00000006090a7c20 */ /* 0x000fe20008400000 */
[----:B------:R-:W-:Y:S01]  /*68a0*/  ISETP.NE.AND.EX P0, PT, R29, RZ, PT, P0 ;  /* 0x000000ff1d00720c */ /* 0x000fe20003f05300 */
[----:B------:R-:W1:Y:S01]  /*68b0*/  LDC R19, c[0x0][0x148] ;  /* 0x00005200ff137b82 */ /* 0x000e620000000800 */
[-CC-:B0-----:R-:W-:Y:S01]  /*68c0*/  SHF.R.U64 R16, R8, R12.reuse, R7.reuse ;  /* 0x0000000c08107219 */ /* 0x181fe20000001207 */
[----:B------:R0:W0:Y:S01]  /*68d0*/  F2I.U32.TRUNC.NTZ R18, R10 ;  /* 0x0000000a00127305 */ /* 0x000022000020f000 */
[----:B------:R-:W-:Y:S01]  /*68e0*/  SHF.R.U32.HI R7, RZ, R12, R7 ;  /* 0x0000000cff077219 */ /* 0x000fe20000011607 */
[----:B------:R-:W-:-:S04]  /*68f0*/  IMAD.MOV.U32 R9, RZ, RZ, -0x1 ;  /* 0xffffffffff097424 */ /* 0x000fc800078e00ff */
[----:B------:R-:W0:Y:S01]  /*6900*/  LDC R20, c[0x0][0x600] ;  /* 0x00018000ff147b82 */ /* 0x000e220000000800 */
[-CC-:B---3--:R-:W-:Y:S02]  /*6910*/  SHF.R.U64 R14, R16, R24.reuse, R7.reuse ;  /* 0x00000018100e7219 */ /* 0x188fe40000001207 */
[----:B------:R-:W-:-:S05]  /*6920*/  SHF.R.U32.HI R7, RZ, R24, R7 ;  /* 0x00000018ff077219 */ /* 0x000fca0000011607 */
[----:B------:R-:W3:Y:S01]  /*6930*/  LDC R25, c[0x0][0x648] ;  /* 0x00019200ff197b82 */ /* 0x000ee20000000800 */
[-C--:B-----5:R-:W-:Y:S02]  /*6940*/  SHF.L.U32 R8, R9, R26.reuse, RZ ;  /* 0x0000001a09087219 */ /* 0x0a0fe400000006ff */
[-CC-:B------:R-:W-:Y:S02]  /*6950*/  SHF.R.U64 R17, R14, R26.reuse, R7.reuse ;  /* 0x0000001a0e117219 */ /* 0x180fe40000001207 */
[----:B------:R-:W-:Y:S02]  /*6960*/  SHF.R.U32.HI R9, RZ, R26, R7 ;  /* 0x0000001aff097219 */ /* 0x000fe40000011607 */
[----:B------:R-:W-:Y:S01]  /*6970*/  LOP3.LUT R23, RZ, R8, RZ, 0x33, !PT ;  /* 0x00000008ff177212 */ /* 0x000fe200078e33ff */
[----:B------:R-:W0:Y:S01]  /*6980*/  LDC R27, c[0x0][0x638] ;  /* 0x00018e00ff1b7b82 */ /* 0x000e220000000800 */
[----:B------:R-:W-:Y:S01]  /*6990*/  SHF.L.U32 R26, R11, R26, RZ ;  /* 0x0000001a0b1a7219 */ /* 0x000fe200000006ff */
[----:B------:R-:W-:-:S06]  /*69a0*/  IMAD.MOV.U32 R8, RZ, RZ, R17 ;  /* 0x000000ffff087224 */ /* 0x000fcc00078e0011 */
[----:B--2-4-:R-:W2:Y:S01]  /*69b0*/  LDC R30, c[0x0][0x610] ;  /* 0x00018400ff1e7b82 */ /* 0x014ea20000000800 */
[----:B------:R-:W-:Y:S05]  /*69c0*/  @!P0 BRA `(.L_x_133) ;  /* 0x0000000000288947 */ /* 0x000fea0003800000 */
[----:B------:R-:W4:Y:S02]  /*69d0*/  LDC R8, c[0x0][0x64c] ;  /* 0x00019300ff087b82 */ /* 0x000f240000000800 */
[----:B----4-:R-:W-:-:S05]  /*69e0*/  IADD3 R7, P0, R17, R8, RZ ;  /* 0x0000000811077210 */ /* 0x010fca0007f1e0ff */
[----:B------:R-:W-:-:S04]  /*69f0*/  IMAD.X R15, RZ, RZ, R9, P0 ;  /* 0x000000ffff0f7224 */ /* 0x000fc800000e0609 */
[----:B------:R-:W-:-:S04]  /*6a00*/  IMAD.WIDE.U32 R8, R15, R28, RZ ;  /* 0x0000001c0f087225 */ /* 0x000fc800078e00ff */
[----:B0-----:R-:W-:-:S04]  /*6a10*/  IMAD.WIDE.U32 R10, P0, R7, R29, R8 ;  /* 0x0000001d070a7225 */ /* 0x001fc80007800008 */
[----:B------:R-:W-:-:S04]  /*6a20*/  IMAD.WIDE.U32 R8, R7, R28, RZ ;  /* 0x0000001c07087225 */ /* 0x000fc800078e00ff */
[----:B------:R-:W-:Y:S01]  /*6a30*/  IMAD.X R13, RZ, RZ, RZ, P0 ;  /* 0x000000ffff0d7224 */ /* 0x000fe200000e06ff */
[----:B------:R-:W-:Y:S01]  /*6a40*/  IADD3 RZ, P0, R9, R10, RZ ;  /* 0x0000000a09ff7210 */ /* 0x000fe20007f1e0ff */
[----:B------:R-:W-:-:S04]  /*6a50*/  IMAD.MOV.U32 R12, RZ, RZ, R11 ;  /* 0x000000ffff0c7224 */ /* 0x000fc800078e000b */
[----:B------:R-:W-:-:S08]  /*6a60*/  IMAD.WIDE.U32.X R8, R15, R29, R12, P0 ;  /* 0x0000001d0f087225 */ /* 0x000fd000000e040c */
.L_x_133:
[----:B---3--:R-:W-:Y:S01]  /*6a70*/  SHF.R.U64 R7, R8, R25, R9 ;  /* 0x0000001908077219 */ /* 0x008fe20000001209 */
[----:B0-----:R-:W-:Y:S01]  /*6a80*/  VIADD R9, R20, 0xffffffff ;  /* 0xffffffff14097836 */ /* 0x001fe20000000000 */
[----:B------:R-:W-:Y:S01]  /*6a90*/  LOP3.LUT R32, R14, R23, RZ, 0xc0, !PT ;  /* 0x000000170e207212 */ /* 0x000fe200078ec0ff */
[----:B------:R-:W-:Y:S02]  /*6aa0*/  IMAD.MOV R18, RZ, RZ, -R18 ;  /* 0x000000ffff127224 */ /* 0x000fe400078e0a12 */
[----:B------:R-:W-:Y:S01]  /*6ab0*/  IMAD.MOV R8, RZ, RZ, -R7 ;  /* 0x000000ffff087224 */ /* 0x000fe200078e0a07 */
[----:B------:R-:W-:Y:S01]  /*6ac0*/  LOP3.LUT R16, R16, R9, RZ, 0xc0, !PT ;  /* 0x0000000910107212 */ /* 0x000fe200078ec0ff */
[----:B------:R-:W-:Y:S02]  /*6ad0*/  IMAD R32, R26, R7, R32 ;  /* 0x000000071a207224 */ /* 0x000fe400078e0220 */
[----:B-1----:R-:W-:Y:S02]  /*6ae0*/  @P4 IMAD R21, R19, R18, R22 ;  /* 0x0000001213154224 */ /* 0x002fe400078e0216 */
[----:B------:R-:W-:-:S02]  /*6af0*/  IMAD R7, R8, R27, R17 ;  /* 0x0000001b08077224 */ /* 0x000fc400078e0211 */
[----:B--2---:R-:W-:Y:S02]  /*6b00*/  IMAD R32, R32, R30, R21 ;  /* 0x0000001e20207224 */ /* 0x004fe400078e0215 */
[----:B------:R-:W-:Y:S02]  /*6b10*/  IMAD R9, R7, R20, R16 ;  /* 0x0000001407097224 */ /* 0x000fe400078e0210 */
[----:B------:R-:W-:-:S03]  /*6b20*/  IMAD.MOV.U32 R8, RZ, RZ, 0x1 ;  /* 0x00000001ff087424 */ /* 0x000fc600078e00ff */
[----:B------:R-:W-:Y:S02]  /*6b30*/  SEL R11, R9, R32, !P4 ;  /* 0x00000020090b7207 */ /* 0x000fe40006000000 */
[----:B------:R-:W-:Y:S02]  /*6b40*/  PRMT R7, R8, 0x7610, R7 ;  /* 0x0000761008077816 */ /* 0x000fe40000000007 */
[----:B------:R-:W-:-:S07]  /*6b50*/  SEL R32, R32, R9, !P4 ;  /* 0x0000000920207207 */ /* 0x000fce0006000000 */
.L_x_131:
[----:B------:R-:W-:Y:S01]  /*6b60*/  LOP3.LUT P0, RZ, R7, 0xff, RZ, 0xc0, !PT ;  /* 0x000000ff07ff7812 */ /* 0x000fe2000780c0ff */
[----:B------:R-:W-:-:S12]  /*6b70*/  IMAD.MOV.U32 R10, RZ, RZ, R32 ;  /* 0x000000ffff0a7224 */ /* 0x000fd800078e0020 */
[----:B------:R-:W-:Y:S05]  /*6b80*/  @P0 BRA `(.L_x_134) ;  /* 0xffffffa400840947 */ /* 0x000fea000383ffff */
[----:B------:R-:W-:Y:S05]  /*6b90*/  EXIT ;  /* 0x000000000000794d */ /* 0x000fea0003800000 */
.L_x_4:
[----:B0-----:R-:W-:Y:S01]  /*6ba0*/  ULDC.64 UR4, c[0x0][0x650] ;  /* 0x0001940000047ab9 */ /* 0x001fe20000000a00 */
        /* <DEDUP_REMOVED lines=25> */
.L_x_136:
[-CC-:B------:R-:W-:Y:S01]  /*6d40*/  SHF.R.U64 R16, R14, R18.reuse, R15.reuse ;  /* 0x000000120e107219 */ /* 0x180fe2000000120f */
[----:B------:R-:W0:Y:S01]  /*6d50*/  LDC R22, c[0x0][0x618] ;  /* 0x00018600ff167b82 */ /* 0x000e220000000800 */
[----:B------:R-:W-:Y:S01]  /*6d60*/  SHF.R.U32.HI R7, RZ, R18, R15 ;  /* 0x00000012ff077219 */ /* 0x000fe2000001160f */
[----:B------:R-:W-:Y:S01]  /*6d70*/  ULDC UR4, c[0x0][0x150] ;  /* 0x0000540000047ab9 */ /* 0x000fe20000000800 */
[----:B------:R-:W-:Y:S02]  /*6d80*/  IADD3 R9, P0, RZ, -R16, RZ ;  /* 0x80000010ff097210 */ /* 0x000fe40007f1e0ff */
[----:B------:R-:W-:-:S03]  /*6d90*/  I2FP.F32.U32 R10, R6 ;  /* 0x00000006000a7245 */ /* 0x000fc60000201000 */
[----:B------:R-:W1:Y:S01]  /*6da0*/  LDC.64 R24, c[0x0][0x640] ;  /* 0x00019000ff187b82 */ /* 0x000e620000000a00 */
[----:B------:R-:W-:Y:S02]  /*6db0*/  IMAD.X R7, RZ, RZ, ~R7, P0 ;  /* 0x000000ffff077224 */ /* 0x000fe400000e0e07 */
[----:B------:R-:W-:Y:S01]  /*6dc0*/  FMUL R13, R10, UR4 ;  /* 0x000000040a0d7c20 */ /* 0x000fe20008400000 */
[----:B------:R-:W-:Y:S01]  /*6dd0*/  IMAD.WIDE.U32 R10, R9, R20, R2 ;  /* 0x00000014090a7225 */ /* 0x000fe200078e0002 */
[----:B------:R-:W-:-:S03]  /*6de0*/  ULDC UR4, c[0x0][0x154] ;  /* 0x0000550000047ab9 */ /* 0x000fc60000000800 */
[----:B------:R-:W-:Y:S01]  /*6df0*/  IMAD R12, R7, R20, RZ ;  /* 0x00000014070c7224 */ /* 0x000fe200078e02ff */
[----:B------:R-:W2:Y:S01]  /*6e00*/  LDC R15, c[0x0][0x144] ;  /* 0x00005100ff0f7b82 */ /* 0x000ea20000000800 */
[----:B------:R-:W3:Y:S02]  /*6e10*/  F2I.U32.TRUNC.NTZ R13, R13 ;  /* 0x0000000d000d7305 */ /* 0x000ee4000020f000 */
[----:B------:R-:W-:Y:S02]  /*6e20*/  IMAD R7, R9, R21, R12 ;  /* 0x0000001509077224 */ /* 0x000fe400078e020c */
[----:B------:R-:W-:Y:S02]  /*6e30*/  IMAD.MOV.U32 R12, RZ, RZ, 0x1 ;  /* 0x00000001ff0c7424 */ /* 0x000fe400078e00ff */
[----:B------:R-:W-:Y:S01]  /*6e40*/  IMAD.IADD R7, R11, 0x1, R7 ;  /* 0x000000010b077824 */ /* 0x000fe200078e0207 */
[----:B------:R-:W4:Y:S04]  /*6e50*/  LDC R18, c[0x0][0x608] ;  /* 0x00018200ff127b82 */ /* 0x000f280000000800 */
[----:B0-----:R-:W-:-:S02]  /*6e60*/  SHF.R.U64 R14, R10, R22, R7 ;  /* 0x000000160a0e7219 */ /* 0x001fc40000001207 */
[----:B------:R-:W-:Y:S02]  /*6e70*/  I2FP.F32.U32 R10, R8 ;  /* 0x00000008000a7245 */ /* 0x000fe40000201000 */
[----:B------:R-:W0:Y:S01]  /*6e80*/  LDC R23, c[0x0][0x658] ;  /* 0x00019600ff177b82 */ /* 0x000e220000000800 */
[----:B-1----:R-:W-:Y:S01]  /*6e90*/  ISETP.NE.U32.AND P0, PT, R24, RZ, PT ;  /* 0x000000ff1800720c */ /* 0x002fe20003f05070 */
[----:B---3--:R-:W-:Y:S01]  /*6ea0*/  IMAD.MOV R9, RZ, RZ, -R13 ;  /* 0x000000ffff097224 */ /* 0x008fe200078e0a0d */
[----:B------:R-:W-:Y:S01]  /*6eb0*/  SHF.R.U32.HI R7, RZ, R22, R7 ;  /* 0x00000016ff077219 */ /* 0x000fe20000011607 */
[----:B------:R-:W-:Y:S01]  /*6ec0*/  FMUL R10, R10, UR4 ;  /* 0x000000040a0a7c20 */ /* 0x000fe20008400000 */
[----:B------:R-:W-:-:S03]  /*6ed0*/  ISETP.NE.AND.EX P0, PT, R25, RZ, PT, P0 ;  /* 0x000000ff1900720c */ /* 0x000fc60003f05300 */
[----:B------:R-:W1:Y:S01]  /*6ee0*/  LDC R21, c[0x0][0x148] ;  /* 0x00005200ff157b82 */ /* 0x000e620000000800 */
[----:B--2---:R-:W-:Y:S01]  /*6ef0*/  IMAD R22, R15, R9, R6 ;  /* 0x000000090f167224 */ /* 0x004fe200078e0206 */
[----:B------:R2:W3:Y:S06]  /*6f00*/  F2I.U32.TRUNC.NTZ R19, R10 ;  /* 0x0000000a00137305 */ /* 0x0004ec000020f000 */
[----:B------:R-:W1:Y:S01]  /*6f10*/  LDC R20, c[0x0][0x600] ;  /* 0x00018000ff147b82 */ /* 0x000e620000000800 */
[-CC-:B----4-:R-:W-:Y:S02]  /*6f20*/  SHF.R.U64 R17, R14, R18.reuse, R7.reuse ;  /* 0x000000120e117219 */ /* 0x190fe40000001207 */
[----:B------:R-:W-:Y:S01]  /*6f30*/  SHF.R.U32.HI R6, RZ, R18, R7 ;  /* 0x00000012ff067219 */ /* 0x000fe20000011607 */
[----:B------:R-:W-:-:S04]  /*6f40*/  IMAD.MOV.U32 R18, RZ, RZ, -0x1 ;  /* 0xffffffffff127424 */ /* 0x000fc800078e00ff */
[----:B------:R-:W4:Y:S01]  /*6f50*/  LDC R26, c[0x0][0x648] ;  /* 0x00019200ff1a7b82 */ /* 0x000f220000000800 */
[-C--:B0-----:R-:W-:Y:S02]  /*6f60*/  SHF.L.U32 R9, R18, R23.reuse, RZ ;  /* 0x0000001712097219 */ /* 0x081fe400000006ff */
[-CC-:B------:R-:W-:Y:S02]  /*6f70*/  SHF.R.U64 R18, R17, R23.reuse, R6.reuse ;  /* 0x0000001711127219 */ /* 0x180fe40000001206 */
[-C--:B------:R-:W-:Y:S02]  /*6f80*/  SHF.R.U32.HI R7, RZ, R23.reuse, R6 ;  /* 0x00000017ff077219 */ /* 0x080fe40000011606 */
[----:B------:R-:W-:Y:S01]  /*6f90*/  SHF.L.U32 R23, R12, R23, RZ ;  /* 0x000000170c177219 */ /* 0x000fe200000006ff */
[----:B------:R-:W0:Y:S01]  /*6fa0*/  LDC R27, c[0x0][0x638] ;  /* 0x00018e00ff1b7b82 */ /* 0x000e220000000800 */
[----:B------:R-:W-:Y:S01]  /*6fb0*/  LOP3.LUT R28, RZ, R9, RZ, 0x33, !PT ;  /* 0x00000009ff1c7212 */ /* 0x000fe200078e33ff */
[----:B------:R-:W-:-:S06]  /*6fc0*/  IMAD.MOV.U32 R6, RZ, RZ, R18 ;  /* 0x000000ffff067224 */ /* 0x000fcc00078e0012 */
[----:B------:R-:W0:Y:S01]  /*6fd0*/  LDC R29, c[0x0][0x610] ;  /* 0x00018400ff1d7b82 */ /* 0x000e220000000800 */
[----:B--23--:R-:W-:Y:S05]  /*6fe0*/  @!P0 BRA `(.L_x_137) ;  /* 0x0000000000288947 */ /* 0x00cfea0003800000 */
[----:B------:R-:W2:Y:S02]  /*6ff0*/  LDC R9, c[0x0][0x64c] ;  /* 0x00019300ff097b82 */ /* 0x000ea40000000800 */
[----:B--2---:R-:W-:-:S05]  /*7000*/  IADD3 R9, P0, R18, R9, RZ ;  /* 0x0000000912097210 */ /* 0x004fca0007f1e0ff */
        /* <DEDUP_REMOVED lines=8> */
.L_x_137:
[----:B----4-:R-:W-:Y:S01]  /*7090*/  SHF.R.U64 R7, R6, R26, R7 ;  /* 0x0000001a06077219 */ /* 0x010fe20000001207 */
[----:B-1----:R-:W-:Y:S01]  /*70a0*/  VIADD R13, R20, 0xffffffff ;  /* 0xffffffff140d7836 */ /* 0x002fe20000000000 */
[----:B------:R-:W-:Y:S01]  /*70b0*/  LOP3.LUT R6, R17, R28, RZ, 0xc0, !PT ;  /* 0x0000001c11067212 */ /* 0x000fe200078ec0ff */
[----:B------:R-:W-:Y:S02]  /*70c0*/  IMAD.MOV R19, RZ, RZ, -R19 ;  /* 0x000000ffff137224 */ /* 0x000fe400078e0a13 */
[----:B------:R-:W-:Y:S02]  /*70d0*/  IMAD.MOV R9, RZ, RZ, -R7 ;  /* 0x000000ffff097224 */ /* 0x000fe400078e0a07 */
[----:B------:R-:W-:Y:S01]  /*70e0*/  IMAD R11, R23, R7, R6 ;  /* 0x00000007170b7224 */ /* 0x000fe200078e0206 */
[----:B------:R-:W-:Y:S01]  /*70f0*/  LOP3.LUT R7, R14, R13, RZ, 0xc0, !PT ;  /* 0x0000000d0e077212 */ /* 0x000fe200078ec0ff */
[----:B------:R-:W-:Y:S02]  /*7100*/  @P4 IMAD R22, R21, R19, R8 ;  /* 0x0000001315164224 */ /* 0x000fe400078e0208 */
[----:B0-----:R-:W-:-:S02]  /*7110*/  IMAD R6, R9, R27, R18 ;  /* 0x0000001b09067224 */ /* 0x001fc400078e0212 */
[----:B------:R-:W-:Y:S02]  /*7120*/  IMAD R11, R11, R29, R22 ;  /* 0x0000001d0b0b7224 */ /* 0x000fe400078e0216 */
[----:B------:R-:W-:Y:S02]  /*7130*/  IMAD R6, R6, R20, R7 ;  /* 0x0000001406067224 */ /* 0x000fe400078e0207 */
[----:B------:R-:W-:Y:S02]  /*7140*/  IMAD.MOV.U32 R9, RZ, RZ, 0x1 ;  /* 0x00000001ff097424 */ /* 0x000fe400078e00ff */
[----:B------:R-:W-:Y:S01]  /*7150*/  IMAD.MOV.U32 R10, RZ, RZ, R16 ;  /* 0x000000ffff0a7224 */ /* 0x000fe200078e0010 */
[----:B------:R-:W-:Y:S02]  /*7160*/  SEL R14, R6, R11, !P4 ;  /* 0x0000000b060e7207 */ /* 0x000fe40006000000 */
[----:B------:R-:W-:-:S07]  /*7170*/  SEL R11, R11, R6, !P4 ;  /* 0x000000060b0b7207 */ /* 0x000fce0006000000 */
.L_x_135:
[----:B------:R-:W-:-:S08]  /*7180*/  NOP ;  /* 0x0000000000007918 */ /* 0x000fd00000000000 */
[----:B------:R-:W0:-:S00]  /*7190*/  USETMAXREG.DEALLOC.CTAPOOL 0x28 ;  /* 0x00000028000079c8 */ /* 0x000e0000080e0500 */
[----:B0-----:R-:W-:-:S13]  /*71a0*/  ISETP.NE.AND P0, PT, R5, RZ, PT ;  /* 0x000000ff0500720c */ /* 0x001fda0003f05270 */
[----:B------:R-:W-:Y:S05]  /*71b0*/  @P0 EXIT ;  /* 0x000000000000094d */ /* 0x000fea0003800000 */
[----:B------:R-:W-:Y:S01]  /*71c0*/  LOP3.LUT P0, RZ, R9, 0xff, RZ, 0xc0, !PT ;  /* 0x000000ff09ff7812 */ /* 0x000fe2000780c0ff */
[----:B------:R-:W-:Y:S02]  /*71d0*/  IMAD.MOV.U32 R5, RZ, RZ, 0x1 ;  /* 0x00000001ff057424 */ /* 0x000fe400078e00ff */
[----:B------:R-:W-:-:S10]  /*71e0*/  IMAD.MOV.U32 R13, RZ, RZ, RZ ;  /* 0x000000ffff0d7224 */ /* 0x000fd400078e00ff */
[----:B------:R-:W-:Y:S05]  /*71f0*/  @!P0 BRA `(.L_x_138) ;  /* 0x0000000c002c8947 */ /* 0x000fea0003800000 */
[----:B------:R-:W0:Y:S01]  /*7200*/  LDC R5, c[0x0][0x28c] ;  /* 0x0000a300ff057b82 */ /* 0x000e220000000800 */
[----:B------:R-:W-:Y:S01]  /*7210*/  ULDC UR5, c[0x0][0x600] ;  /* 0x0001800000057ab9 */ /* 0x000fe20000000800 */
[----:B------:R-:W-:Y:S01]  /*7220*/  ULDC UR4, c[0x0][0xc] ;  /* 0x0000030000047ab9 */ /* 0x000fe20000000800 */
[----:B------:R-:W-:Y:S01]  /*7230*/  UIADD3 UR16, UR5, -0x1, URZ ;  /* 0xffffffff05107890 */ /* 0x000fe2000fffe03f */
[C---:B------:R-:W-:Y:S01]  /*7240*/  LOP3.LUT P2, RZ, R0.reuse, 0x7f, RZ, 0xc0, !PT ;  /* 0x0000007f00ff7812 */ /* 0x040fe2000784c0ff */
[----:B------:R-:W-:Y:S01]  /*7250*/  ULDC UR6, c[0x0][0x658] ;  /* 0x0001960000067ab9 */ /* 0x000fe20000000800 */
[----:B------:R-:W-:Y:S01]  /*7260*/  ULDC UR5, c[0x0][0x10] ;  /* 0x0000040000057ab9 */ /* 0x000fe20000000800 */
[----:B------:R-:W-:Y:S01]  /*7270*/  UMOV UR7, 0xffffffff ;  /* 0xffffffff00077882 */ /* 0x000fe20000000000 */
[----:B------:R-:W-:Y:S01]  /*7280*/  UMOV UR8, 0x1 ;  /* 0x0000000100087882 */ /* 0x000fe20000000000 */
[----:B------:R-:W-:Y:S01]  /*7290*/  UIMAD.WIDE.U32 UR4, UR4, UR5, URZ ;  /* 0x00000005040472a5 */ /* 0x000fe2000f8e003f */
[----:B------:R-:W-:Y:S01]  /*72a0*/  LOP3.LUT P0, RZ, R0, 0x1f, RZ, 0xc0, !PT ;  /* 0x0000001f00ff7812 */ /* 0x000fe2000780c0ff */
[----:B------:R-:W-:Y:S01]  /*72b0*/  USHF.L.U32 UR7, UR7, UR6, URZ ;  /* 0x0000000607077299 */ /* 0x000fe2000800063f */
[----:B------:R-:W-:Y:S01]  /*72c0*/  BSSY B0, `(.L_x_138) ;  /* 0x00000be000007945 */ /* 0x000fe20003800000 */
[----:B------:R-:W-:Y:S01]  /*72d0*/  USHF.L.U32 UR18, UR8, UR6, URZ ;  /* 0x0000000608127299 */ /* 0x000fe2000800063f */
[----:B------:R-:W-:Y:S01]  /*72e0*/  IMAD.MOV.U32 R15, RZ, RZ, 0x1 ;  /* 0x00000001ff0f7424 */ /* 0x000fe200078e00ff */
[----:B------:R-:W-:Y:S01]  /*72f0*/  LOP3.LUT R16, R4, 0x2, RZ, 0xfc, !PT ;  /* 0x0000000204107812 */ /* 0x000fe200078efcff */
[----:B------:R-:W-:Y:S01]  /*7300*/  ULDC UR6, c[0x0][0x14] ;  /* 0x0000050000067ab9 */ /* 0x000fe20000000800 */
[----:B------:R-:W-:Y:S01]  /*7310*/  PLOP3.LUT P0, PT, P0, P2, PT, 0x8a, 0x0 ;  /* 0x000000000000781c */ /* 0x000fe20000705172 */
[----:B------:R-:W-:Y:S01]  /*7320*/  UIMAD.WIDE.U32 UR20, UR4, UR6, URZ ;  /* 0x00000006041472a5 */ /* 0x000fe2000f8e003f */
[----:B------:R-:W-:Y:S01]  /*7330*/  IMAD.MOV.U32 R13, RZ, RZ, RZ ;  /* 0x000000ffff0d7224 */ /* 0x000fe200078e00ff */
[----:B------:R-:W-:-:S02]  /*7340*/  UIMAD UR13, UR5, UR6, URZ ;  /* 0x00000006050d72a4 */ /* 0x000fc4000f8e023f */
[----:B------:R-:W-:Y:S01]  /*7350*/  ULOP3.LUT UR17, URZ, UR7, URZ, 0x33, !UPT ;  /* 0x000000073f117292 */ /* 0x000fe2000f8e333f */
[----:B0-----:R-:W-:Y:S01]  /*7360*/  VIADD R5, R5, 0x1f ;  /* 0x0000001f05057836 */ /* 0x001fe20000000000 */
[----:B------:R-:W-:Y:S01]  /*7370*/  UIADD3 UR13, UR21, UR13, URZ ;  /* 0x0000000d150d7290 */ /* 0x000fe2000fffe03f */
[----:B------:R-:W-:-:S03]  /*7380*/  ULDC.64 UR22, c[0x0][0x198] ;  /* 0x0000660000167ab9 */ /* 0x000fc60000000a00 */
[----:B------:R-:W-:-:S04]  /*7390*/  SHF.R.S32.HI R6, RZ, 0x1f, R5 ;  /* 0x0000001fff067819 */ /* 0x000fc80000011405 */
[----:B------:R-:W-:Y:S01]  /*73a0*/  LEA.HI R6, R6, R5, RZ, 0x5 ;  /* 0x0000000506067211 */ /* 0x000fe200078f28ff */
[----:B------:R-:W-:-:S03]  /*73b0*/  IMAD.MOV.U32 R5, RZ, RZ, 0x1 ;  /* 0x00000001ff057424 */ /* 0x000fc600078e00ff */
[----:B------:R-:W-:-:S05]  /*73c0*/  SHF.R.S32.HI R12, RZ, 0x5, R6 ;  /* 0x00000005ff0c7819 */ /* 0x000fca0000011406 */
[----:B------:R-:W-:-:S07]  /*73d0*/  VIADD R0, R12, 0x1 ;  /* 0x000000010c007836 */ /* 0x000fce0000000000 */
.L_x_150:
[----:B------:R-:W-:-:S03]  /*73e0*/  UMOV UR4, 0xffffffff ;  /* 0xffffffff00047882 */ /* 0x000fc60000000000 */
[----:B------:R-:W-:Y:S05]  /*73f0*/  BRA.DIV UR4, `(.L_x_139) ;  /* 0x0000001a04487947 */ /* 0x000fea000b800000 */
[----:B------:R-:W-:-:S13]  /*7400*/  ELECT P1, URZ, PT ;  /* 0x00000000003f782f */ /* 0x000fda0003820000 */
.L_x_180:
[----:B------:R-:W0:Y:S01]  /*7410*/  LDC R6, c[0x0][0x28c] ;  /* 0x0000a300ff067b82 */ /* 0x000e220000000800 */
[----:B------:R-:W-:Y:S01]  /*7420*/  BSSY B1, `(.L_x_140) ;  /* 0x0000037000017945 */ /* 0x000fe20003800000 */
[----:B0-----:R-:W-:-:S13]  /*7430*/  ISETP.LT.OR P1, PT, R6, 0x1, !P1 ;  /* 0x000000010600780c */ /* 0x001fda0004f21670 */
[----:B------:R-:W-:Y:S05]  /*7440*/  @P1 BRA `(.L_x_141) ;  /* 0x0000000000d01947 */ /* 0x000fea0003800000 */
[----:B------:R-:W-:Y:S02]  /*7450*/  IMAD R17, R14, 0x30, RZ ;  /* 0x000000300e117824 */ /* 0x000fe400078e02ff */
[----:B------:R-:W-:Y:S02]  /*7460*/  IMAD.SHL.U32 R18, R11, 0x100, RZ ;  /* 0x000001000b127824 */ /* 0x000fe400078e00ff */
[----:B------:R-:W-:Y:S02]  /*7470*/  IMAD.MOV.U32 R20, RZ, RZ, RZ ;  /* 0x000000ffff147224 */ /* 0x000fe400078e00ff */
[----:B------:R-:W-:Y:S02]  /*7480*/  IMAD.MOV.U32 R6, RZ, RZ, R0 ;  /* 0x000000ffff067224 */ /* 0x000fe400078e0000 */
[----:B------:R-:W-:Y:S02]  /*7490*/  IMAD.MOV.U32 R7, RZ, RZ, R5 ;  /* 0x000000ffff077224 */ /* 0x000fe400078e0005 */
[----:B------:R-:W-:-:S07]  /*74a0*/  IMAD.MOV.U32 R8, RZ, RZ, R13 ;  /* 0x000000ffff087224 */ /* 0x000fce00078e000d */
.L_x_145:
[----:B------:R-:W0:Y:S01]  /*74b0*/  S2R R14, SR_CgaCtaId ;  /* 0x00000000000e7919 */ /* 0x000e220000008800 */
[----:B------:R-:W-:Y:S01]  /*74c0*/  MOV R9, 0x400 ;  /* 0x0000040000097802 */ /* 0x000fe20000000f00 */
[----:B------:R-:W1:Y:S03]  /*74d0*/  @!P2 LDC R11, c[0x0][0x500] ;  /* 0x00014000ff0bab82 */ /* 0x000e660000000800 */
[----:B0-----:R-:W-:Y:S02]  /*74e0*/  LEA R19, R14, R9, 0x18 ;  /* 0x000000090e137211 */ /* 0x001fe400078ec0ff */
[----:B------:R-:W-:-:S03]  /*74f0*/  SHF.L.U32 R9, R7, 0x1f, RZ ;  /* 0x0000001f07097819 */ /* 0x000fc600000006ff */
[----:B------:R-:W-:-:S04]  /*7500*/  IMAD R14, R8, 0x8, R19 ;  /* 0x00000008080e7824 */ /* 0x000fc800078e0213 */
[----:B------:R-:W0:Y:S02]  /*7510*/  SYNCS.PHASECHK.TRANS64.TRYWAIT P1, [R14+URZ+0xb8], R9 ;  /* 0x0000b8090e0075a7 */ /* 0x000e24000802017f */
[----:B01----:R-:W-:Y:S05]  /*7520*/  @!P1 BRA `(.L_x_142) ;  /* 0x00000018001c9947 */ /* 0x003fea0003800000 */
.L_x_181:
[----:B0-----:R-:W-:Y:S01]  /*7530*/  PRMT R9, R16, 0x9910, RZ ;  /* 0x0000991010097816 */ /* 0x001fe200000000ff */
[----:B------:R0:W-:Y:S03]  /*7540*/  @!P2 SYNCS.ARRIVE.TRANS64 RZ, [R14+URZ], R11 ;  /* 0x0000000b0effa9a7 */ /* 0x0001e6000800003f */
[----:B------:R-:W-:-:S13]  /*7550*/  ISETP.NE.AND P1, PT, R9, 0x2, PT ;  /* 0x000000020900780c */ /* 0x000fda0003f25270 */
[----:B0-----:R-:W-:Y:S05]  /*7560*/  @P1 BRA `(.L_x_143) ;  /* 0x0000000000041947 */ /* 0x001fea0003800000 */
[----:B------:R-:W-:Y:S01]  /*7570*/  BPT.TRAP 0x1 ;  /* 0x000000040000795c */ /* 0x000fe20000300000 */
.L_x_143:
[----:B------:R-:W-:Y:S05]  /*7580*/  @P0 BRA `(.L_x_144) ;  /* 0x0000000000040947 */ /* 0x000fea0003800000 */
[----:B------:R-:W-:Y:S01]  /*7590*/  BPT.TRAP 0x1 ;  /* 0x000000040000795c */ /* 0x000fe20000300000 */
.L_x_144:
[--C-:B------:R-:W-:Y:S01]  /*75a0*/  IMAD R9, R8, 0x2000, R19.reuse ;  /* 0x0000200008097824 */ /* 0x100fe200078e0213 */
[----:B------:R-:W-:Y:S01]  /*75b0*/  R2UR UR9, R14 ;  /* 0x000000000e0972ca */ /* 0x000fe200000e0000 */
[----:B------:R-:W-:Y:S01]  /*75c0*/  IMAD R19, R8, 0x600, R19 ;  /* 0x0000060008137824 */ /* 0x000fe200078e0213 */
[----:B------:R-:W-:Y:S01]  /*75d0*/  UIADD3 UR4, UP0, UR22, 0xf0, URZ ;  /* 0x000000f016047890 */ /* 0x000fe2000ff1e03f */
[----:B------:R-:W-:Y:S01]  /*75e0*/  VIADD R6, R6, 0xffffffff ;  /* 0xffffffff06067836 */ /* 0x000fe20000000000 */
[----:B------:R-:W-:Y:S01]  /*75f0*/  R2UR UR5, R9 ;  /* 0x00000000090572ca */ /* 0x000fe200000e0000 */
[----:B------:R-:W-:Y:S01]  /*7600*/  UIADD3 UR24, UP1, UR22, 0x1f0, URZ ;  /* 0x000001f016187890 */ /* 0x000fe2000ff3e03f */
[----:B------:R-:W-:Y:S01]  /*7610*/  R2UR UR8, R19 ;  /* 0x00000000130872ca */ /* 0x000fe200000e0000 */
[----:B------:R-:W-:Y:S01]  /*7620*/  VIADD R8, R8, 0x1 ;  /* 0x0000000108087836 */ /* 0x000fe20000000000 */
[----:B------:R-:W-:Y:S01]  /*7630*/  R2UR UR11, R18 ;  /* 0x00000000120b72ca */ /* 0x000fe200000e0000 */
[----:B------:R-:W-:Y:S01]  /*7640*/  UIADD3.X UR25, URZ, UR23, URZ, UP1, !UPT ;  /* 0x000000173f197290 */ /* 0x000fe20008ffe43f */
[----:B------:R-:W-:Y:S01]  /*7650*/  R2UR UR10, R20 ;  /* 0x00000000140a72ca */ /* 0x000fe200000e0000 */
[----:B------:R-:W-:Y:S01]  /*7660*/  UMOV UR6, 0x0 ;  /* 0x0000000000067882 */ /* 0x000fe20000000000 */
[----:B------:R-:W-:Y:S01]  /*7670*/  R2UR UR12, R10 ;  /* 0x000000000a0c72ca */ /* 0x000fe200000e0000 */
[----:B------:R-:W-:Y:S01]  /*7680*/  UMOV UR7, 0x10000000 ;  /* 0x1000000000077882 */ /* 0x000fe20000000000 */
[----:B------:R-:W-:Y:S01]  /*7690*/  R2UR UR19, R17 ;  /* 0x00000000111372ca */ /* 0x000fe200000e0000 */
[----:B------:R-:W-:Y:S01]  /*76a0*/  VIADD R20, R20, 0x20 ;  /* 0x0000002014147836 */ /* 0x000fe20000000000 */
[----:B------:R-:W-:Y:S01]  /*76b0*/  ISETP.GT.AND P3, PT, R6, 0x1, PT ;  /* 0x000000010600780c */ /* 0x000fe20003f64270 */
[----:B------:R-:W-:Y:S01]  /*76c0*/  UIADD3 UR14, UR5, 0x280, URZ ;  /* 0x00000280050e7890 */ /* 0x000fe2000fffe03f */
[----:B------:R-:W-:Y:S01]  /*76d0*/  ISETP.NE.AND P1, PT, R8, 0x17, PT ;  /* 0x000000170800780c */ /* 0x000fe20003f25270 */
[----:B------:R-:W-:-:S02]  /*76e0*/  UIADD3.X UR5, URZ, UR23, URZ, UP0, !UPT ;  /* 0x000000173f057290 */ /* 0x000fc400087fe43f */
[----:B------:R-:W-:Y:S01]  /*76f0*/  UIADD3 UR15, UR8, 0x2e280, URZ ;  /* 0x0002e280080f7890 */ /* 0x000fe2000fffe03f */
[----:B------:R-:W-:Y:S02]  /*7700*/  SEL R14, RZ, 0x1, P1 ;  /* 0x00000001ff0e7807 */ /* 0x000fe40000800000 */
[----:B------:R-:W-:Y:S01]  /*7710*/  UMOV UR8, UR14 ;  /* 0x0000000e00087c82 */ /* 0x000fe20008000000 */
[----:B------:R-:W-:Y:S02]  /*7720*/  SEL R8, R8, RZ, P1 ;  /* 0x000000ff08087207 */ /* 0x000fe40000800000 */
[----:B------:R-:W-:Y:S01]  /*7730*/  LOP3.LUT R7, R7, R14, RZ, 0x3c, !PT ;  /* 0x0000000e07077212 */ /* 0x000fe200078e3cff */
[----:B------:R0:W-:Y:S02]  /*7740*/  UTMALDG.3D [UR8], [UR4], desc[UR6] ;  /* 0x00000608040075b4 */ /* 0x0001e40008011000 */
[----:B0-----:R-:W-:Y:S01]  /*7750*/  UMOV UR8, UR15 ;  /* 0x0000000f00087c82 */ /* 0x001fe20008000000 */
[----:B------:R-:W-:-:S02]  /*7760*/  UMOV UR11, UR19 ;  /* 0x00000013000b7c82 */ /* 0x000fc40008000000 */
[----:B------:R0:W-:Y:S02]  /*7770*/  UTMALDG.3D [UR8], [UR24], desc[UR6] ;  /* 0x00000608180075b4 */ /* 0x0001e40008011000 */
[----:B0-----:R-:W-:Y:S05]  /*7780*/  @P3 BRA `(.L_x_145) ;  /* 0xfffffffc00483947 */ /* 0x001fea000383ffff */
.L_x_141:
[----:B------:R-:W-:Y:S05]  /*7790*/  BSYNC B1 ;  /* 0x0000000000017941 */ /* 0x000fea0003800000 */
.L_x_140:
[----:B------:R-:W-:Y:S01]  /*77a0*/  LOP3.LUT P3, RZ, R15, 0xff, RZ, 0xc0, !PT ;  /* 0x000000ff0fff7812 */ /* 0x000fe2000786c0ff */
[----:B------:R-:W-:Y:S01]  /*77b0*/  IMAD.IADD R13, R12, 0x1, R13 ;  /* 0x000000010c0d7824 */ /* 0x000fe200078e020d */
[----:B------:R-:W-:Y:S01]  /*77c0*/  IADD3 R2, P5, R2, UR20, RZ ;  /* 0x0000001402027c10 */ /* 0x000fe2000ffbe0ff */
[----:B------:R-:W-:Y:S01]  /*77d0*/  ULDC.64 UR4, c[0x0][0x650] ;  /* 0x0001940000047ab9 */ /* 0x000fe20000000a00 */
[----:B------:R-:W-:Y:S01]  /*77e0*/  BSSY B1, `(.L_x_146) ;  /* 0x0000069000017945 */ /* 0x000fe20003800000 */
[----:B------:R-:W-:Y:S01]  /*77f0*/  IMAD.MOV.U32 R11, RZ, RZ, -0x1 ;  /* 0xffffffffff0b7424 */ /* 0x000fe200078e00ff */
[----:B------:R-:W-:Y:S01]  /*7800*/  ISETP.GT.U32.AND P1, PT, R13, 0x16, PT ;  /* 0x000000160d00780c */ /* 0x000fe20003f24070 */
[----:B------:R-:W-:Y:S01]  /*7810*/  IMAD.MOV.U32 R14, RZ, RZ, -0x1 ;  /* 0xffffffffff0e7424 */ /* 0x000fe200078e00ff */
[----:B------:R-:W-:Y:S01]  /*7820*/  IADD3.X R3, R3, UR13, RZ, P5, !PT ;  /* 0x0000000d03037c10 */ /* 0x000fe2000affe4ff */
[----:B------:R-:W-:Y:S01]  /*7830*/  IMAD.MOV.U32 R10, RZ, RZ, -0x1 ;  /* 0xffffffffff0a7424 */ /* 0x000fe200078e00ff */
[----:B------:R-:W-:-:S02]  /*7840*/  ISETP.LT.U32.AND P1, PT, R12, 0x17, P1 ;  /* 0x000000170c00780c */ /* 0x000fc40000f21070 */
[----:B------:R-:W-:Y:S01]  /*7850*/  PRMT R15, RZ, 0x7610, R15 ;  /* 0x00007610ff0f7816 */ /* 0x000fe2000000000f */
[----:B------:R-:W0:Y:S01]  /*7860*/  @P3 S2R R7, SR_CgaCtaId ;  /* 0x0000000000073919 */ /* 0x000e220000008800 */
[----:B------:R-:W-:-:S04]  /*7870*/  @P3 MOV R6, 0x400 ;  /* 0x0000040000063802 */ /* 0x000fc80000000f00 */
[----:B0-----:R-:W-:Y:S01]  /*7880*/  @P3 LEA R8, R7, R6, 0x18 ;  /* 0x0000000607083211 */ /* 0x001fe200078ec0ff */
[----:B------:R-:W-:Y:S01]  /*7890*/  IMAD.WIDE.U32 R6, R13, -0x4de9bd37, RZ ;  /* 0xb21642c90d067825 */ /* 0x000fe200078e00ff */
[----:B------:R-:W-:Y:S02]  /*78a0*/  SEL R6, RZ, 0x1, !P1 ;  /* 0x00000001ff067807 */ /* 0x000fe40004800000 */
[----:B------:R-:W-:Y:S01]  /*78b0*/  ISETP.GE.U32.AND P1, PT, R2, UR4, PT ;  /* 0x0000000402007c0c */ /* 0x000fe2000bf26070 */
[----:B------:R0:W-:Y:S01]  /*78c0*/  @P3 SYNCS.ARRIVE.TRANS64.A1T0 RZ, [R8+URZ+0x188], RZ ;  /* 0x000188ff08ff39a7 */ /* 0x0001e2000810003f */
[----:B------:R-:W-:Y:S02]  /*78d0*/  ISETP.GE.U32.AND P3, PT, R12, 0x17, PT ;  /* 0x000000170c00780c */ /* 0x000fe40003f66070 */
[----:B------:R-:W-:Y:S02]  /*78e0*/  ISETP.GE.U32.AND.EX P1, PT, R3, UR5, PT, P1 ;  /* 0x0000000503007c0c */ /* 0x000fe4000bf26110 */
[----:B------:R-:W-:-:S02]  /*78f0*/  LOP3.LUT R5, R5, R6, RZ, 0x3c, !PT ;  /* 0x0000000605057212 */ /* 0x000fc400078e3cff */
[----:B------:R-:W-:Y:S02]  /*7900*/  PRMT R6, RZ, 0x7610, R6 ;  /* 0x00007610ff067816 */ /* 0x000fe40000000006 */
[----:B0-----:R-:W-:-:S05]  /*7910*/  SHF.R.U32.HI R8, RZ, 0x4, R7 ;  /* 0x00000004ff087819 */ /* 0x001fca0000011607 */
[----:B------:R-:W-:Y:S01]  /*7920*/  IMAD R13, R8, -0x17, R13 ;  /* 0xffffffe9080d7824 */ /* 0x000fe200078e020d */
[----:B------:R-:W-:Y:S01]  /*7930*/  @P3 LOP3.LUT R5, R5, 0x1, R8, 0x78, !PT ;  /* 0x0000000105053812 */ /* 0x000fe200078e7808 */
[----:B------:R-:W-:Y:S06]  /*7940*/  @P1 BRA `(.L_x_147) ;  /* 0x0000000400481947 */ /* 0x000fec0003800000 */
[----:B------:R-:W-:Y:S01]  /*7950*/  ULDC.64 UR4, c[0x0][0x628] ;  /* 0x00018a0000047ab9 */ /* 0x000fe20000000a00 */
[----:B------:R-:W0:Y:S01]  /*7960*/  S2R R17, SR_CTAID.X ;  /* 0x0000000000117919 */ /* 0x000e220000002500 */
[----:B------:R-:W-:Y:S01]  /*7970*/  ISETP.NE.U32.AND P1, PT, RZ, UR4, PT ;  /* 0x00000004ff007c0c */ /* 0x000fe2000bf25070 */
[----:B------:R-:W-:Y:S01]  /*7980*/  ULDC UR7, c[0x0][0x630] ;  /* 0x00018c0000077ab9 */ /* 0x000fe20000000800 */
[----:B------:R-:W-:Y:S01]  /*7990*/  IMAD.MOV.U32 R6, RZ, RZ, R2 ;  /* 0x000000ffff067224 */ /* 0x000fe200078e0002 */
[----:B------:R-:W1:Y:S01]  /*79a0*/  S2R R14, SR_CTAID.Y ;  /* 0x00000000000e7919 */ /* 0x000e620000002600 */
[----:B------:R-:W-:Y:S01]  /*79b0*/  ISETP.NE.AND.EX P1, PT, RZ, UR5, PT, P1 ;  /* 0x00000005ff007c0c */ /* 0x000fe2000bf25310 */
[----:B------:R-:W-:-:S12]  /*79c0*/  IMAD.MOV.U32 R7, RZ, RZ, R3 ;  /* 0x000000ffff077224 */ /* 0x000fd800078e0003 */
[----:B------:R-:W-:Y:S05]  /*79d0*/  @!P1 BRA `(.L_x_148) ;  /* 0x0000000000289947 */ /* 0x000fea0003800000 */
[----:B------:R-:W-:Y:S02]  /*79e0*/  ULDC UR6, c[0x0][0x634] ;  /* 0x00018d0000067ab9 */ /* 0x000fe40000000800 */
[----:B------:R-:W-:-:S05]  /*79f0*/  IADD3 R11, P1, R2, UR6, RZ ;  /* 0x00000006020b7c10 */ /* 0x000fca000ff3e0ff */
[----:B------:R-:W-:-:S04]  /*7a00*/  IMAD.X R19, RZ, RZ, R3, P1 ;  /* 0x000000ffff137224 */ /* 0x000fc800008e0603 */
[----:B------:R-:W-:-:S04]  /*7a10*/  IMAD.WIDE.U32 R8, R19, UR4, RZ ;  /* 0x0000000413087c25 */ /* 0x000fc8000f8e00ff */
[----:B------:R-:W-:-:S04]  /*7a20*/  IMAD.WIDE.U32 R8, P1, R11, UR5, R8 ;  /* 0x000000050b087c25 */ /* 0x000fc8000f820008 */
[----:B------:R-:W-:-:S04]  /*7a30*/  IMAD.WIDE.U32 R10, R11, UR4, RZ ;  /* 0x000000040b0a7c25 */ /* 0x000fc8000f8e00ff */
[----:B------:R-:W-:Y:S01]  /*7a40*/  IMAD.X R7, RZ, RZ, RZ, P1 ;  /* 0x000000ffff077224 */ /* 0x000fe200008e06ff */
[----:B------:R-:W-:Y:S01]  /*7a50*/  IADD3 RZ, P1, R11, R8, RZ ;  /* 0x000000080bff7210 */ /* 0x000fe20007f3e0ff */
[----:B------:R-:W-:-:S04]  /*7a60*/  IMAD.MOV.U32 R6, RZ, RZ, R9 ;  /* 0x000000ffff067224 */ /* 0x000fc800078e0009 */
[----:B------:R-:W-:-:S08]  /*7a70*/  IMAD.WIDE.U32.X R6, R19, UR5, R6, P1 ;  /* 0x0000000513067c25 */ /* 0x000fd000088e0406 */
.L_x_148:
[--C-:B------:R-:W-:Y:S01]  /*7a80*/  SHF.R.U64 R10, R6, UR7, R7.reuse ;  /* 0x00000007060a7c19 */ /* 0x100fe20008001207 */
[----:B------:R-:W-:Y:S01]  /*7a90*/  ULDC.64 UR4, c[0x0][0x620] ;  /* 0x0001880000047ab9 */ /* 0x000fe20000000a00 */
[----:B------:R-:W-:Y:S01]  /*7aa0*/  SHF.R.U32.HI R6, RZ, UR7, R7 ;  /* 0x00000007ff067c19 */ /* 0x000fe20008011607 */
[----:B------:R-:W2:Y:S01]  /*7ab0*/  LDC R22, c[0x0][0x144] ;  /* 0x00005100ff167b82 */ /* 0x000ea20000000800 */
[----:B------:R-:W-:Y:S01]  /*7ac0*/  IADD3 R9, P1, RZ, -R10, RZ ;  /* 0x8000000aff097210 */ /* 0x000fe20007f3e0ff */
[----:B------:R-:W-:Y:S01]  /*7ad0*/  ULDC.64 UR8, c[0x0][0x640] ;  /* 0x0001900000087ab9 */ /* 0x000fe20000000a00 */
[----:B0-----:R-:W-:Y:S01]  /*7ae0*/  I2FP.F32.U32 R11, R17 ;  /* 0x00000011000b7245 */ /* 0x001fe20000201000 */
[----:B------:R-:W-:Y:S02]  /*7af0*/  ULDC UR6, c[0x0][0x608] ;  /* 0x0001820000067ab9 */ /* 0x000fe40000000800 */
[----:B------:R-:W-:Y:S01]  /*7b00*/  IMAD.X R6, RZ, RZ, ~R6, P1 ;  /* 0x000000ffff067224 */ /* 0x000fe200008e0e06 */
[----:B------:R-:W-:Y:S01]  /*7b10*/  ISETP.NE.U32.AND P1, PT, RZ, UR8, PT ;  /* 0x00000008ff007c0c */ /* 0x000fe2000bf25070 */
[----:B------:R-:W0:Y:S02]  /*7b20*/  LDC R19, c[0x0][0x148] ;  /* 0x00005200ff137b82 */ /* 0x000e240000000800 */
[----:B------:R-:W-:Y:S01]  /*7b30*/  IMAD R8, R6, UR4, RZ ;  /* 0x0000000406087c24 */ /* 0x000fe2000f8e02ff */
[----:B------:R-:W-:Y:S01]  /*7b40*/  ISETP.NE.AND.EX P1, PT, RZ, UR9, PT, P1 ;  /* 0x00000009ff007c0c */ /* 0x000fe2000bf25310 */
[----:B------:R-:W-:Y:S01]  /*7b50*/  IMAD.WIDE.U32 R6, R9, UR4, R2 ;  /* 0x0000000409067c25 */ /* 0x000fe2000f8e0002 */
[----:B------:R-:W-:-:S03]  /*7b60*/  ULDC UR4, c[0x0][0x150] ;  /* 0x0000540000047ab9 */ /* 0x000fc60000000800 */
[----:B------:R-:W-:Y:S02]  /*7b70*/  IMAD R9, R9, UR5, R8 ;  /* 0x0000000509097c24 */ /* 0x000fe4000f8e0208 */
[----:B------:R-:W-:Y:S01]  /*7b80*/  FMUL R8, R11, UR4 ;  /* 0x000000040b087c20 */ /* 0x000fe20008400000 */
[----:B------:R-:W-:Y:S01]  /*7b90*/  ULDC UR4, c[0x0][0x618] ;  /* 0x0001860000047ab9 */ /* 0x000fe20000000800 */
[----:B------:R-:W-:Y:S01]  /*7ba0*/  ULDC UR5, c[0x0][0x154] ;  /* 0x0000550000057ab9 */ /* 0x000fe20000000800 */
[----:B------:R-:W-:-:S03]  /*7bb0*/  IMAD.IADD R7, R7, 0x1, R9 ;  /* 0x0000000107077824 */ /* 0x000fc600078e0209 */
[----:B------:R-:W3:Y:S02]  /*7bc0*/  F2I.U32.TRUNC.NTZ R8, R8 ;  /* 0x0000000800087305 */ /* 0x000ee4000020f000 */
[----:B------:R-:W-:Y:S02]  /*7bd0*/  SHF.R.U64 R11, R6, UR4, R7 ;  /* 0x00000004060b7c19 */ /* 0x000fe40008001207 */
[----:B-1----:R-:W-:-:S05]  /*7be0*/  I2FP.F32.U32 R6, R14 ;  /* 0x0000000e00067245 */ /* 0x002fca0000201000 */
[----:B------:R-:W-:Y:S01]  /*7bf0*/  FMUL R21, R6, UR5 ;  /* 0x0000000506157c20 */ /* 0x000fe20008400000 */
[----:B------:R-:W-:Y:S01]  /*7c00*/  SHF.R.U32.HI R6, RZ, UR4, R7 ;  /* 0x00000004ff067c19 */ /* 0x000fe20008011607 */
[----:B------:R-:W-:-:S03]  /*7c10*/  ULDC UR4, c[0x0][0x658] ;  /* 0x0001960000047ab9 */ /* 0x000fc60000000800 */
[--C-:B------:R-:W-:Y:S01]  /*7c20*/  SHF.R.U64 R20, R11, UR6, R6.reuse ;  /* 0x000000060b147c19 */ /* 0x100fe20008001206 */
[----:B------:R-:W1:Y:S01]  /*7c30*/  F2I.U32.TRUNC.NTZ R21, R21 ;  /* 0x0000001500157305 */ /* 0x000e62000020f000 */
[----:B------:R-:W-:Y:S01]  /*7c40*/  SHF.R.U32.HI R7, RZ, UR6, R6 ;  /* 0x00000006ff077c19 */ /* 0x000fe20008011606 */
[----:B---3--:R-:W-:-:S03]  /*7c50*/  IMAD.MOV R8, RZ, RZ, -R8 ;  /* 0x000000ffff087224 */ /* 0x008fc600078e0a08 */
[----:B------:R-:W-:Y:S01]  /*7c60*/  SHF.R.U64 R18, R20, UR4, R7 ;  /* 0x0000000414127c19 */ /* 0x000fe20008001207 */
[----:B--2---:R-:W-:Y:S01]  /*7c70*/  IMAD R17, R22, R8, R17 ;  /* 0x0000000816117224 */ /* 0x004fe200078e0211 */
[----:B------:R-:W-:-:S03]  /*7c80*/  SHF.R.U32.HI R23, RZ, UR4, R7 ;  /* 0x00000004ff177c19 */ /* 0x000fc60008011607 */
[----:B------:R-:W-:Y:S02]  /*7c90*/  IMAD.MOV.U32 R6, RZ, RZ, R18 ;  /* 0x000000ffff067224 */ /* 0x000fe400078e0012 */
[----:B------:R-:W-:Y:S01]  /*7ca0*/  IMAD.MOV.U32 R7, RZ, RZ, R23 ;  /* 0x000000ffff077224 */ /* 0x000fe200078e0017 */
[----:B-1----:R-:W-:Y:S06]  /*7cb0*/  @!P1 BRA `(.L_x_149) ;  /* 0x0000000000289947 */ /* 0x002fec0003800000 */
[----:B------:R-:W-:Y:S02]  /*7cc0*/  ULDC UR4, c[0x0][0x64c] ;  /* 0x0001930000047ab9 */ /* 0x000fe40000000800 */
[----:B------:R-:W-:-:S05]  /*7cd0*/  IADD3 R7, P1, R18, UR4, RZ ;  /* 0x0000000412077c10 */ /* 0x000fca000ff3e0ff */
[----:B------:R-:W-:-:S04]  /*7ce0*/  IMAD.X R23, RZ, RZ, R23, P1 ;  /* 0x000000ffff177224 */ /* 0x000fc800008e0617 */
[----:B------:R-:W-:-:S04]  /*7cf0*/  IMAD.WIDE.U32 R8, R23, UR8, RZ ;  /* 0x0000000817087c25 */ /* 0x000fc8000f8e00ff */
[----:B------:R-:W-:-:S04]  /*7d00*/  IMAD.WIDE.U32 R8, P1, R7, UR9, R8 ;  /* 0x0000000907087c25 */ /* 0x000fc8000f820008 */
[----:B------:R-:W-:-:S04]  /*7d10*/  IMAD.WIDE.U32 R6, R7, UR8, RZ ;  /* 0x0000000807067c25 */ /* 0x000fc8000f8e00ff */
[----:B------:R-:W-:Y:S01]  /*7d20*/  IMAD.MOV.U32 R6, RZ, RZ, R9 ;  /* 0x000000ffff067224 */ /* 0x000fe200078e0009 */
[----:B------:R-:W-:Y:S01]  /*7d30*/  IADD3 RZ, P3, R7, R8, RZ ;  /* 0x0000000807ff7210 */ /* 0x000fe20007f7e0ff */
[----:B------:R-:W-:-:S04]  /*7d40*/  IMAD.X R7, RZ, RZ, RZ, P1 ;  /* 0x000000ffff077224 */ /* 0x000fc800008e06ff */
[----:B------:R-:W-:-:S08]  /*7d50*/  IMAD.WIDE.U32.X R6, R23, UR9, R6, P3 ;  /* 0x0000000917067c25 */ /* 0x000fd000098e0406 */
.L_x_149:
[----:B------:R-:W-:Y:S01]  /*7d60*/  ULDC UR4, c[0x0][0x648] ;  /* 0x0001920000047ab9 */ /* 0x000fe20000000800 */
[----:B------:R-:W-:Y:S01]  /*7d70*/  LOP3.LUT R20, R20, UR17, RZ, 0xc0, !PT ;  /* 0x0000001114147c12 */ /* 0x000fe2000f8ec0ff */
[----:B------:R-:W-:Y:S01]  /*7d80*/  IMAD.MOV R21, RZ, RZ, -R21 ;  /* 0x000000ffff157224 */ /* 0x000fe200078e0a15 */
[----:B------:R-:W-:Y:S01]  /*7d90*/  SHF.R.U64 R7, R6, UR4, R7 ;  /* 0x0000000406077c19 */ /* 0x000fe20008001207 */
[----:B------:R-:W-:Y:S01]  /*7da0*/  ULDC UR4, c[0x0][0x638] ;  /* 0x00018e0000047ab9 */ /* 0x000fe20000000800 */
[----:B------:R-:W-:Y:S01]  /*7db0*/  LOP3.LUT R11, R11, UR16, RZ, 0xc0, !PT ;  /* 0x000000100b0b7c12 */ /* 0x000fe2000f8ec0ff */
[----:B0-----:R-:W-:Y:S01]  /*7dc0*/  @P4 IMAD R17, R19, R21, R14 ;  /* 0x0000001513114224 */ /* 0x001fe200078e020e */
[----:B------:R-:W-:Y:S01]  /*7dd0*/  ULDC UR5, c[0x0][0x610] ;  /* 0x0001840000057ab9 */ /* 0x000fe20000000800 */
[----:B------:R-:W-:Y:S02]  /*7de0*/  IMAD.MOV R9, RZ, RZ, -R7 ;  /* 0x000000ffff097224 */ /* 0x000fe400078e0a07 */
[----:B------:R-:W-:-:S02]  /*7df0*/  IMAD R20, R7, UR18, R20 ;  /* 0x0000001207147c24 */ /* 0x000fc4000f8e0214 */
[----:B------:R-:W-:Y:S01]  /*7e00*/  IMAD R18, R9, UR4, R18 ;  /* 0x0000000409127c24 */ /* 0x000fe2000f8e0212 */
[----:B------:R-:W-:Y:S01]  /*7e10*/  ULDC UR4, c[0x0][0x600] ;  /* 0x0001800000047ab9 */ /* 0x000fe20000000800 */
[----:B------:R-:W-:Y:S02]  /*7e20*/  IMAD R17, R20, UR5, R17 ;  /* 0x0000000514117c24 */ /* 0x000fe4000f8e0211 */
[----:B------:R-:W-:Y:S02]  /*7e30*/  IMAD R18, R18, UR4, R11 ;  /* 0x0000000412127c24 */ /* 0x000fe4000f8e020b */
[----:B------:R-:W-:-:S03]  /*7e40*/  IMAD.MOV.U32 R6, RZ, RZ, 0x1 ;  /* 0x00000001ff067424 */ /* 0x000fc600078e00ff */
[----:B------:R-:W-:Y:S02]  /*7e50*/  SEL R14, R18, R17, !P4 ;  /* 0x00000011120e7207 */ /* 0x000fe40006000000 */
[----:B------:R-:W-:-:S07]  /*7e60*/  SEL R11, R17, R18, !P4 ;  /* 0x00000012110b7207 */ /* 0x000fce0006000000 */
.L_x_147:
[----:B------:R-:W-:Y:S05]  /*7e70*/  BSYNC B1 ;  /* 0x0000000000017941 */ /* 0x000fea0003800000 */
.L_x_146:
[----:B------:R-:W-:-:S13]  /*7e80*/  LOP3.LUT P1, RZ, R6, 0xff, RZ, 0xc0, !PT ;  /* 0x000000ff06ff7812 */ /* 0x000fda000782c0ff */
[----:B------:R-:W-:Y:S05]  /*7e90*/  @P1 BRA `(.L_x_150) ;  /* 0xfffffff400501947 */ /* 0x000fea000383ffff */
[----:B------:R-:W-:Y:S05]  /*7ea0*/  BSYNC B0 ;  /* 0x0000000000007941 */ /* 0x000fea0003800000 */
.L_x_138:
[----:B------:R-:W-:-:S03]  /*7eb0*/  UMOV UR4, 0xffffffff ;  /* 0xffffffff00047882 */ /* 0x000fc60000000000 */
[----:B------:R-:W-:Y:S05]  /*7ec0*/  BRA.DIV UR4, `(.L_x_151) ;  /* 0x0000000e04c87947 */ /* 0x000fea000b800000 */
[----:B------:R-:W-:-:S13]  /*7ed0*/  ELECT P0, URZ, PT ;  /* 0x00000000003f782f */ /* 0x000fda0003800000 */
.L_x_184:
[----:B------:R-:W-:Y:S04]  /*7ee0*/  BSSY B0, `(.L_x_152) ;  /* 0x00000d6000007945 */ /* 0x000fe80003800000 */
[----:B------:R-:W-:Y:S05]  /*7ef0*/  @!P0 BRA `(.L_x_153) ;  /* 0x0000000c00508947 */ /* 0x000fea0003800000 */
[----:B------:R-:W-:-:S04]  /*7f00*/  LOP3.LUT R4, R4, 0x2, RZ, 0xfc, !PT ;  /* 0x0000000204047812 */ /* 0x000fc800078efcff */
[----:B------:R-:W-:-:S13]  /*7f10*/  ISETP.NE.AND P0, PT, R4, 0x3, PT ;  /* 0x000000030400780c */ /* 0x000fda0003f05270 */
[----:B------:R-:W-:Y:S05]  /*7f20*/  @!P0 BRA `(.L_x_154) ;  /* 0x0000000000048947 */ /* 0x000fea0003800000 */
[----:B------:R-:W-:Y:S01]  /*7f30*/  BPT.TRAP 0x1 ;  /* 0x000000040000795c */ /* 0x000fe20000300000 */
.L_x_154:
[----:B------:R-:W0:Y:S01]  /*7f40*/  S2R R3, SR_CgaCtaId ;  /* 0x0000000000037919 */ /* 0x000e220000008800 */
[----:B------:R-:W-:-:S04]  /*7f50*/  MOV R0, 0x400 ;  /* 0x0000040000007802 */ /* 0x000fc80000000f00 */
[----:B0-----:R-:W-:Y:S02]  /*7f60*/  LEA R0, R3, R0, 0x18 ;  /* 0x0000000003007211 */ /* 0x001fe400078ec0ff */
[----:B------:R-:W-:-:S03]  /*7f70*/  SHF.L.U32 R3, R5, 0x1f, RZ ;  /* 0x0000001f05037819 */ /* 0x000fc600000006ff */
[----:B------:R-:W-:-:S04]  /*7f80*/  VIADD R0, R0, 0xb8 ;  /* 0x000000b800007836 */ /* 0x000fc80000000000 */
[C---:B------:R-:W-:Y:S02]  /*7f90*/  IMAD R6, R13.reuse, 0x8, R0 ;  /* 0x000000080d067824 */ /* 0x040fe400078e0200 */
[----:B------:R-:W-:Y:S02]  /*7fa0*/  VIADD R13, R13, 0x1 ;  /* 0x000000010d0d7836 */ /* 0x000fe40000000000 */
[----:B------:R-:W0:Y:S03]  /*7fb0*/  SYNCS.PHASECHK.TRANS64.TRYWAIT P0, [R6+URZ], R3 ;  /* 0x00000003060075a7 */ /* 0x000e26000800017f */
[----:B------:R-:W-:-:S04]  /*7fc0*/  ISETP.NE.AND P1, PT, R13, 0x17, PT ;  /* 0x000000170d00780c */ /* 0x000fc80003f25270 */
[----:B------:R-:W-:Y:S02]  /*7fd0*/  SEL R2, RZ, 0x1, P1 ;  /* 0x00000001ff027807 */ /* 0x000fe40000800000 */
[----:B------:R-:W-:Y:S02]  /*7fe0*/  SEL R13, R13, RZ, P1 ;  /* 0x000000ff0d0d7207 */ /* 0x000fe40000800000 */
[----:B------:R-:W-:-:S03]  /*7ff0*/  LOP3.LUT R8, R5, R2, RZ, 0x3c, !PT ;  /* 0x0000000205087212 */ /* 0x000fc600078e3cff */
[----:B------:R-:W-:Y:S01]  /*8000*/  IMAD R7, R13, 0x8, R0 ;  /* 0x000000080d077824 */ /* 0x000fe200078e0200 */
[----:B------:R-:W-:Y:S01]  /*8010*/  SHF.L.U32 R4, R8, 0x1f, RZ ;  /* 0x0000001f08047819 */ /* 0x000fe200000006ff */
[----:B0-----:R-:W-:Y:S06]  /*8020*/  @!P0 BRA `(.L_x_155) ;  /* 0x0000000c00948947 */ /* 0x001fec0003800000 */
.L_x_185:
[----:B------:R-:W1:Y:S01]  /*8030*/  SYNCS.PHASECHK.TRANS64.TRYWAIT P0, [R7+URZ], R4 ;  /* 0x00000004070075a7 */ /* 0x000e62000800017f */
[----:B------:R-:W-:-:S05]  /*8040*/  VIADD R2, R13, 0x1 ;  /* 0x000000010d027836 */ /* 0x000fca0000000000 */
[----:B------:R-:W-:-:S04]  /*8050*/  ISETP.NE.AND P1, PT, R2, 0x17, PT ;  /* 0x000000170200780c */ /* 0x000fc80003f25270 */
[----:B0-----:R-:W-:Y:S02]  /*8060*/  SEL R3, RZ, 0x1, P1 ;  /* 0x00000001ff037807 */ /* 0x001fe40000800000 */
[----:B------:R-:W-:Y:S02]  /*8070*/  SEL R9, R2, RZ, P1 ;  /* 0x000000ff02097207 */ /* 0x000fe40000800000 */
[----:B------:R-:W-:-:S03]  /*8080*/  LOP3.LUT R8, R8, R3, RZ, 0x3c, !PT ;  /* 0x0000000308087212 */ /* 0x000fc600078e3cff */
[----:B------:R-:W-:Y:S01]  /*8090*/  IMAD R6, R9, 0x8, R0 ;  /* 0x0000000809067824 */ /* 0x000fe200078e0200 */
[----:B------:R-:W-:Y:S01]  /*80a0*/  SHF.L.U32 R5, R8, 0x1f, RZ ;  /* 0x0000001f08057819 */ /* 0x000fe200000006ff */
[----:B-1----:R-:W-:Y:S06]  /*80b0*/  @!P0 BRA `(.L_x_156) ;  /* 0x0000000c00848947 */ /* 0x002fec0003800000 */
.L_x_186:
[----:B------:R-:W1:Y:S01]  /*80c0*/  SYNCS.PHASECHK.TRANS64.TRYWAIT P0, [R6+URZ], R5 ;  /* 0x00000005060075a7 */ /* 0x000e62000800017f */
[----:B------:R-:W-:-:S05]  /*80d0*/  VIADD R2, R9, 0x1 ;  /* 0x0000000109027836 */ /* 0x000fca0000000000 */
[----:B------:R-:W-:-:S04]  /*80e0*/  ISETP.NE.AND P1, PT, R2, 0x17, PT ;  /* 0x000000170200780c */ /* 0x000fc80003f25270 */
[----:B------:R-:W-:Y:S02]  /*80f0*/  SEL R3, RZ, 0x1, P1 ;  /* 0x00000001ff037807 */ /* 0x000fe40000800000 */
[----:B0-----:R-:W-:Y:S02]  /*8100*/  SEL R7, R2, RZ, P1 ;  /* 0x000000ff02077207 */ /* 0x001fe40000800000 */
[----:B------:R-:W-:-:S03]  /*8110*/  LOP3.LUT R8, R8, R3, RZ, 0x3c, !PT ;  /* 0x0000000308087212 */ /* 0x000fc600078e3cff */
[----:B------:R-:W-:Y:S01]  /*8120*/  IMAD R9, R7, 0x8, R0 ;  /* 0x0000000807097824 */ /* 0x000fe200078e0200 */
[----:B------:R-:W-:Y:S01]  /*8130*/  SHF.L.U32 R4, R8, 0x1f, RZ ;  /* 0x0000001f08047819 */ /* 0x000fe200000006ff */
[----:B-1----:R-:W-:Y:S06]  /*8140*/  @!P0 BRA `(.L_x_157) ;  /* 0x0000000c00748947 */ /* 0x002fec0003800000 */
.L_x_187:
[----:B------:R-:W1:Y:S01]  /*8150*/  SYNCS.PHASECHK.TRANS64.TRYWAIT P0, [R9+URZ], R4 ;  /* 0x00000004090075a7 */ /* 0x000e62000800017f */
[----:B------:R-:W-:-:S05]  /*8160*/  VIADD R2, R7, 0x1 ;  /* 0x0000000107027836 */ /* 0x000fca0000000000 */
[----:B------:R-:W-:-:S04]  /*8170*/  ISETP.NE.AND P1, PT, R2, 0x17, PT ;  /* 0x000000170200780c */ /* 0x000fc80003f25270 */
[----:B------:R-:W-:Y:S02]  /*8180*/  SEL R3, RZ, 0x1, P1 ;  /* 0x00000001ff037807 */ /* 0x000fe40000800000 */
[----:B------:R-:W-:Y:S02]  /*8190*/  SEL R7, R2, RZ, P1 ;  /* 0x000000ff02077207 */ /* 0x000fe40000800000 */
[----:B------:R-:W-:-:S03]  /*81a0*/  LOP3.LUT R8, R8, R3, RZ, 0x3c, !PT ;  /* 0x0000000308087212 */ /* 0x000fc600078e3cff */
[----:B0-----:R-:W-:Y:S01]  /*81b0*/  IMAD R6, R7, 0x8, R0 ;  /* 0x0000000807067824 */ /* 0x001fe200078e0200 */
[----:B------:R-:W-:Y:S01]  /*81c0*/  SHF.L.U32 R5, R8, 0x1f, RZ ;  /* 0x0000001f08057819 */ /* 0x000fe200000006ff */
[----:B-1----:R-:W-:Y:S06]  /*81d0*/  @!P0 BRA `(.L_x_158) ;  /* 0x0000000c00648947 */ /* 0x002fec0003800000 */
.L_x_188:
        /* <DEDUP_REMOVED lines=9> */
.L_x_189:
        /* <DEDUP_REMOVED lines=9> */
.L_x_190:
        /* <DEDUP_REMOVED lines=9> */
.L_x_191:
        /* <DEDUP_REMOVED lines=9> */
.L_x_192:
        /* <DEDUP_REMOVED lines=9> */
.L_x_193:
        /* <DEDUP_REMOVED lines=9> */
.L_x_194:
        /* <DEDUP_REMOVED lines=9> */
.L_x_195:
        /* <DEDUP_REMOVED lines=9> */
.L_x_196:
        /* <DEDUP_REMOVED lines=9> */
.L_x_197:
        /* <DEDUP_REMOVED lines=9> */
.L_x_198:
        /* <DEDUP_REMOVED lines=9> */
.L_x_199:
        /* <DEDUP_REMOVED lines=9> */
.L_x_200:
        /* <DEDUP_REMOVED lines=9> */
.L_x_201:
        /* <DEDUP_REMOVED lines=9> */
.L_x_202:
        /* <DEDUP_REMOVED lines=9> */
.L_x_203:
[----:B------:R-:W1:Y:S01]  /*8a50*/  SYNCS.PHASECHK.TRANS64.TRYWAIT P0, [R9+URZ], R4 ;  /* 0x00000004090075a7 */ /* 0x000e62000800017f */
[----:B------:R-:W-:-:S05]  /*8a60*/  VIADD R2, R7, 0x1 ;  /* 0x0000000107027836 */ /* 0x000fca0000000000 */
[----:B------:R-:W-:-:S04]  /*8a70*/  ISETP.NE.AND P1, PT, R2, 0x17, PT ;  /* 0x000000170200780c */ /* 0x000fc80003f25270 */
[----:B------:R-:W-:Y:S02]  /*8a80*/  SEL R3, RZ, 0x1, P1 ;  /* 0x00000001ff037807 */ /* 0x000fe40000800000 */
[----:B------:R-:W-:Y:S02]  /*8a90*/  SEL R7, R2, RZ, P1 ;  /* 0x000000ff02077207 */ /* 0x000fe40000800000 */
[----:B------:R-:W-:-:S03]  /*8aa0*/  LOP3.LUT R8, R8, R3, RZ, 0x3c, !PT ;  /* 0x0000000308087212 */ /* 0x000fc600078e3cff */
[----:B------:R-:W-:Y:S01]  /*8ab0*/  IMAD R10, R7, 0x8, R0 ;  /* 0x00000008070a7824 */ /* 0x000fe200078e0200 */
[----:B0-----:R-:W-:Y:S01]  /*8ac0*/  SHF.L.U32 R5, R8, 0x1f, RZ ;  /* 0x0000001f08057819 */ /* 0x001fe200000006ff */
[----:B-1----:R-:W-:Y:S06]  /*8ad0*/  @!P0 BRA `(.L_x_174) ;  /* 0x0000000800648947 */ /* 0x002fec0003800000 */
.L_x_204:
[----:B------:R-:W1:Y:S01]  /*8ae0*/  SYNCS.PHASECHK.TRANS64.TRYWAIT P0, [R10+URZ], R5 ;  /* 0x000000050a0075a7 */ /* 0x000e62000800017f */
[----:B------:R-:W-:-:S05]  /*8af0*/  VIADD R2, R7, 0x1 ;  /* 0x0000000107027836 */ /* 0x000fca0000000000 */
[----:B------:R-:W-:-:S04]  /*8b00*/  ISETP.NE.AND P1, PT, R2, 0x17, PT ;  /* 0x000000170200780c */ /* 0x000fc80003f25270 */
[----:B------:R-:W-:Y:S02]  /*8b10*/  SEL R3, RZ, 0x1, P1 ;  /* 0x00000001ff037807 */ /* 0x000fe40000800000 */
[----:B------:R-:W-:Y:S02]  /*8b20*/  SEL R7, R2, RZ, P1 ;  /* 0x000000ff02077207 */ /* 0x000fe40000800000 */
[----:B0-----:R-:W-:-:S03]  /*8b30*/  LOP3.LUT R9, R8, R3, RZ, 0x3c, !PT ;  /* 0x0000000308097212 */ /* 0x001fc600078e3cff */
[----:B------:R-:W-:Y:S01]  /*8b40*/  IMAD R11, R7, 0x8, R0 ;  /* 0x00000008070b7824 */ /* 0x000fe200078e0200 */
[----:B------:R-:W-:Y:S01]  /*8b50*/  SHF.L.U32 R6, R9, 0x1f, RZ ;  /* 0x0000001f09067819 */ /* 0x000fe200000006ff */
[----:B-1----:R-:W-:Y:S06]  /*8b60*/  @!P0 BRA `(.L_x_175) ;  /* 0x0000000800548947 */ /* 0x002fec0003800000 */
.L_x_205:
[----:B------:R-:W1:Y:S01]  /*8b70*/  SYNCS.PHASECHK.TRANS64.TRYWAIT P0, [R11+URZ], R6 ;  /* 0x000000060b0075a7 */ /* 0x000e62000800017f */
[----:B------:R-:W-:-:S05]  /*8b80*/  VIADD R2, R7, 0x1 ;  /* 0x0000000107027836 */ /* 0x000fca0000000000 */
[----:B------:R-:W-:-:S04]  /*8b90*/  ISETP.NE.AND P1, PT, R2, 0x17, PT ;  /* 0x000000170200780c */ /* 0x000fc80003f25270 */
[----:B------:R-:W-:Y:S02]  /*8ba0*/  SEL R4, RZ, 0x1, P1 ;  /* 0x00000001ff047807 */ /* 0x000fe40000800000 */
[----:B------:R-:W-:Y:S02]  /*8bb0*/  SEL R3, R2, RZ, P1 ;  /* 0x000000ff02037207 */ /* 0x000fe40000800000 */
[----:B------:R-:W-:Y:S01]  /*8bc0*/  LOP3.LUT R4, R9, R4, RZ, 0x3c, !PT ;  /* 0x0000000409047212 */ /* 0x000fe200078e3cff */
[----:B-1----:R-:W-:Y:S06]  /*8bd0*/  @!P0 BRA `(.L_x_176) ;  /* 0x00000008004c8947 */ /* 0x002fec0003800000 */
.L_x_206:
[----:B------:R-:W-:Y:S01]  /*8be0*/  IMAD R3, R3, 0x8, R0 ;  /* 0x0000000803037824 */ /* 0x000fe200078e0200 */
[----:B------:R-:W-:-:S07]  /*8bf0*/  SHF.L.U32 R0, R4, 0x1f, RZ ;  /* 0x0000001f04007819 */ /* 0x000fce00000006ff */
.L_x_177:
[----:B--2---:R2:W3:Y:S02]  /*8c00*/  SYNCS.PHASECHK.TRANS64.TRYWAIT P0, [R3+URZ], R0 ;  /* 0x00000000030075a7 */ /* 0x0044e4000800017f */
[----:B---3--:R-:W-:Y:S05]  /*8c10*/  @!P0 NANOSLEEP.SYNCS 0x989680 ;  /* 0x009896800000895d */ /* 0x008fea0003900000 */
[----:B------:R-:W3:Y:S02]  /*8c20*/  @!P0 SYNCS.PHASECHK.TRANS64 P0, [R3+URZ], R0 ;  /* 0x00000000030085a7 */ /* 0x000ee4000800007f */
[----:B---3--:R-:W-:Y:S05]  /*8c30*/  @!P0 BRA `(.L_x_177) ;  /* 0xfffffffc00f08947 */ /* 0x008fea000383ffff */
.L_x_153:
[----:B------:R-:W-:Y:S05]  /*8c40*/  BSYNC B0 ;  /* 0x0000000000007941 */ /* 0x000fea0003800000 */
.L_x_152:
[----:B------:R-:W-:Y:S05]  /*8c50*/  EXIT ;  /* 0x000000000000794d */ /* 0x000fea0003800000 */
.L_x_18:
[----:B-1----:R-:W-:-:S04]  /*8c60*/  IMAD.U32 R8, RZ, RZ, UR7 ;  /* 0x00000007ff087e24 */ /* 0x002fc8000f8e00ff */
[----:B------:R1:W4:Y:S03]  /*8c70*/  SYNCS.PHASECHK.TRANS64.TRYWAIT P0, [R8+URZ], R7 ;  /* 0x00000007080075a7 */ /* 0x000326000800017f */
[----:B----4-:R-:W-:Y:S05]  /*8c80*/  @!P0 NANOSLEEP.SYNCS 0x989680 ;  /* 0x009896800000895d */ /* 0x010fea0003900000 */
[----:B------:R-:W4:Y:S02]  /*8c90*/  @!P0 SYNCS.PHASECHK.TRANS64 P0, [R8+URZ], R7 ;  /* 0x00000007080085a7 */ /* 0x000f24000800007f */
[----:B----4-:R-:W-:Y:S05]  /*8ca0*/  @!P0 BRA `(.L_x_18) ;  /* 0xfffffffc00ec8947 */ /* 0x010fea000383ffff */
[----:B------:R-:W-:Y:S05]  /*8cb0*/  BRA `(.L_x_17) ;  /* 0xffffff88008c7947 */ /* 0x000fea000383ffff */
.L_x_24:
[----:B-1----:R-:W-:-:S04]  /*8cc0*/  IMAD.U32 R12, RZ, RZ, UR12 ;  /* 0x0000000cff0c7e24 */ /* 0x002fc8000f8e00ff */
[----:B------:R1:W4:Y:S03]  /*8cd0*/  SYNCS.PHASECHK.TRANS64.TRYWAIT P0, [R12+URZ], R9 ;  /* 0x000000090c0075a7 */ /* 0x000326000800017f */
[----:B----4-:R-:W-:Y:S05]  /*8ce0*/  @!P0 NANOSLEEP.SYNCS 0x989680 ;  /* 0x009896800000895d */ /* 0x010fea0003900000 */
[----:B------:R-:W4:Y:S02]  /*8cf0*/  @!P0 SYNCS.PHASECHK.TRANS64 P0, [R12+URZ], R9 ;  /* 0x000000090c0085a7 */ /* 0x000f24000800007f */
[----:B----4-:R-:W-:Y:S05]  /*8d00*/  @!P0 BRA `(.L_x_24) ;  /* 0xfffffffc00ec8947 */ /* 0x010fea000383ffff */
[----:B------:R-:W-:Y:S05]  /*8d10*/  BRA `(.L_x_23) ;  /* 0xffffff9000a87947 */ /* 0x000fea000383ffff */
.L_x_139:
[----:B------:R-:W-:Y:S01]  /*8d20*/  BSSY B1, `(.L_x_178) ;  /* 0x0000006000017945 */ /* 0x000fe20003800000 */
[----:B------:R-:W-:-:S07]  /*8d30*/  IMAD.MOV.U32 R6, RZ, RZ, -0x1 ;  /* 0xffffffffff067424 */ /* 0x000fce00078e00ff */
[----:B------:R-:W-:Y:S05]  /*8d40*/  WARPSYNC.COLLECTIVE R6, `(.L_x_179) ;  /* 0x00000000060c7348 */ /* 0x000fea0003c00000 */
[----:B------:R-:W-:Y:S02]  /*8d50*/  ELECT P1, UR62, PT ;  /* 0x00000000003e782f */ /* 0x000fe40003820000 */
[----:B------:R-:W-:Y:S01]  /*8d60*/  MOV R6, UR62 ;  /* 0x0000003e00067c02 */ /* 0x000fe20008000f00 */
[----:B------:R-:W-:Y:S10]  /*8d70*/  ENDCOLLECTIVE ;  /* 0x000000000000791b */ /* 0x000ff40003800000 */
.L_x_179:
[----:B------:R-:W-:Y:S05]  /*8d80*/  BSYNC B1 ;  /* 0x0000000000017941 */ /* 0x000fea0003800000 */
.L_x_178:
[----:B------:R-:W-:Y:S05]  /*8d90*/  BRA `(.L_x_180) ;  /* 0xffffffe4009c7947 */ /* 0x000fea000383ffff */
.L_x_142:
[----:B0-----:R0:W1:Y:S02]  /*8da0*/  SYNCS.PHASECHK.TRANS64.TRYWAIT P1, [R14+URZ+0xb8], R9 ;  /* 0x0000b8090e0075a7 */ /* 0x001064000802017f */
[----:B-1----:R-:W-:Y:S05]  /*8db0*/  @!P1 NANOSLEEP.SYNCS 0x989680 ;  /* 0x009896800000995d */ /* 0x002fea0003900000 */
[----:B------:R-:W1:Y:S02]  /*8dc0*/  @!P1 SYNCS.PHASECHK.TRANS64 P1, [R14+URZ+0xb8], R9 ;  /* 0x0000b8090e0095a7 */ /* 0x000e64000802007f */
[----:B-1----:R-:W-:Y:S05]  /*8dd0*/  @!P1 BRA `(.L_x_142) ;  /* 0xfffffffc00f09947 */ /* 0x002fea000383ffff */
[----:B------:R-:W-:Y:S05]  /*8de0*/  BRA `(.L_x_181) ;  /* 0xffffffe400d07947 */ /* 0x000fea000383ffff */
.L_x_151:
[----:B------:R-:W-:Y:S01]  /*8df0*/  BSSY B0, `(.L_x_182) ;  /* 0x0000006000007945 */ /* 0x000fe20003800000 */
[----:B------:R-:W-:-:S07]  /*8e00*/  IMAD.MOV.U32 R6, RZ, RZ, -0x1 ;  /* 0xffffffffff067424 */ /* 0x000fce00078e00ff */
[----:B------:R-:W-:Y:S05]  /*8e10*/  WARPSYNC.COLLECTIVE R6, `(.L_x_183) ;  /* 0x00000000060c7348 */ /* 0x000fea0003c00000 */
[----:B------:R-:W-:Y:S02]  /*8e20*/  ELECT P1, UR62, PT ;  /* 0x00000000003e782f */ /* 0x000fe40003820000 */
[----:B------:R-:W-:Y:S01]  /*8e30*/  MOV R6, UR62 ;  /* 0x0000003e00067c02 */ /* 0x000fe20008000f00 */
[----:B------:R-:W-:Y:S10]  /*8e40*/  ENDCOLLECTIVE ;  /* 0x000000000000791b */ /* 0x000ff40003800000 */
.L_x_183:
[----:B------:R-:W-:Y:S05]  /*8e50*/  BSYNC B0 ;  /* 0x0000000000007941 */ /* 0x000fea0003800000 */
.L_x_182:
[----:B------:R-:W-:Y:S01]  /*8e60*/  PLOP3.LUT P0, PT, P1, PT, PT, 0x80, 0x0 ;  /* 0x000000000000781c */ /* 0x000fe20000f0f070 */
[----:B------:R-:W-:-:S12]  /*8e70*/  BRA `(.L_x_184) ;  /* 0xfffffff000187947 */ /* 0x000fd8000383ffff */
.L_x_155:
[----:B0-----:R0:W1:Y:S02]  /*8e80*/  SYNCS.PHASECHK.TRANS64.TRYWAIT P0, [R6+URZ], R3 ;  /* 0x00000003060075a7 */ /* 0x001064000800017f */
[----:B-1----:R-:W-:Y:S05]  /*8e90*/  @!P0 NANOSLEEP.SYNCS 0x989680 ;  /* 0x009896800000895d */ /* 0x002fea0003900000 */
[----:B------:R-:W1:Y:S02]  /*8ea0*/  @!P0 SYNCS.PHASECHK.TRANS64 P0, [R6+URZ], R3 ;  /* 0x00000003060085a7 */ /* 0x000e64000800007f */
[----:B-1----:R-:W-:Y:S05]  /*8eb0*/  @!P0 BRA `(.L_x_155) ;  /* 0xfffffffc00f08947 */ /* 0x002fea000383ffff */
[----:B------:R-:W-:Y:S05]  /*8ec0*/  BRA `(.L_x_185) ;  /* 0xfffffff000587947 */ /* 0x000fea000383ffff */
.L_x_156:
[----:B0-----:R0:W1:Y:S02]  /*8ed0*/  SYNCS.PHASECHK.TRANS64.TRYWAIT P0, [R7+URZ], R4 ;  /* 0x00000004070075a7 */ /* 0x001064000800017f */
[----:B-1----:R-:W-:Y:S05]  /*8ee0*/  @!P0 NANOSLEEP.SYNCS 0x989680 ;  /* 0x009896800000895d */ /* 0x002fea0003900000 */
[----:B------:R-:W1:Y:S02]  /*8ef0*/  @!P0 SYNCS.PHASECHK.TRANS64 P0, [R7+URZ], R4 ;  /* 0x00000004070085a7 */ /* 0x000e64000800007f */
[----:B-1----:R-:W-:Y:S05]  /*8f00*/  @!P0 BRA `(.L_x_156) ;  /* 0xfffffffc00f08947 */ /* 0x002fea000383ffff */
[----:B------:R-:W-:Y:S05]  /*8f10*/  BRA `(.L_x_186) ;  /* 0xfffffff000687947 */ /* 0x000fea000383ffff */
.L_x_157:
[----:B0-----:R0:W1:Y:S02]  /*8f20*/  SYNCS.PHASECHK.TRANS64.TRYWAIT P0, [R6+URZ], R5 ;  /* 0x00000005060075a7 */ /* 0x001064000800017f */
[----:B-1----:R-:W-:Y:S05]  /*8f30*/  @!P0 NANOSLEEP.SYNCS 0x989680 ;  /* 0x009896800000895d */ /* 0x002fea0003900000 */
[----:B------:R-:W1:Y:S02]  /*8f40*/  @!P0 SYNCS.PHASECHK.TRANS64 P0, [R6+URZ], R5 ;  /* 0x00000005060085a7 */ /* 0x000e64000800007f */
[----:B-1----:R-:W-:Y:S05]  /*8f50*/  @!P0 BRA `(.L_x_157) ;  /* 0xfffffffc00f08947 */ /* 0x002fea000383ffff */
[----:B------:R-:W-:Y:S05]  /*8f60*/  BRA `(.L_x_187) ;  /* 0xfffffff000787947 */ /* 0x000fea000383ffff */
.L_x_158:
[----:B0-----:R0:W1:Y:S02]  /*8f70*/  SYNCS.PHASECHK.TRANS64.TRYWAIT P0, [R9+URZ], R4 ;  /* 0x00000004090075a7 */ /* 0x001064000800017f */
[----:B-1----:R-:W-:Y:S05]  /*8f80*/  @!P0 NANOSLEEP.SYNCS 0x989680 ;  /* 0x009896800000895d */ /* 0x002fea0003900000 */
[----:B------:R-:W1:Y:S02]  /*8f90*/  @!P0 SYNCS.PHASECHK.TRANS64 P0, [R9+URZ], R4 ;  /* 0x00000004090085a7 */ /* 0x000e64000800007f */
[----:B-1----:R-:W-:Y:S05]  /*8fa0*/  @!P0 BRA `(.L_x_158) ;  /* 0xfffffffc00f08947 */ /* 0x002fea000383ffff */
[----:B------:R-:W-:Y:S05]  /*8fb0*/  BRA `(.L_x_188) ;  /* 0xfffffff000887947 */ /* 0x000fea000383ffff */
.L_x_159:
[----:B0-----:R0:W1:Y:S02]  /*8fc0*/  SYNCS.PHASECHK.TRANS64.TRYWAIT P0, [R6+URZ], R5 ;  /* 0x00000005060075a7 */ /* 0x001064000800017f */
[----:B-1----:R-:W-:Y:S05]  /*8fd0*/  @!P0 NANOSLEEP.SYNCS 0x989680 ;  /* 0x009896800000895d */ /* 0x002fea0003900000 */
[----:B------:R-:W1:Y:S02]  /*8fe0*/  @!P0 SYNCS.PHASECHK.TRANS64 P0, [R6+URZ], R5 ;  /* 0x00000005060085a7 */ /* 0x000e64000800007f */
[----:B-1----:R-:W-:Y:S05]  /*8ff0*/  @!P0 BRA `(.L_x_159) ;  /* 0xfffffffc00f08947 */ /* 0x002fea000383ffff */
[----:B------:R-:W-:Y:S05]  /*9000*/  BRA `(.L_x_189) ;  /* 0xfffffff000987947 */ /* 0x000fea000383ffff */
.L_x_160:
[----:B0-----:R0:W1:Y:S02]  /*9010*/  SYNCS.PHASECHK.TRANS64.TRYWAIT P0, [R9+URZ], R4 ;  /* 0x00000004090075a7 */ /* 0x001064000800017f */
[----:B-1----:R-:W-:Y:S05]  /*9020*/  @!P0 NANOSLEEP.SYNCS 0x989680 ;  /* 0x009896800000895d */ /* 0x002fea0003900000 */
[----:B------:R-:W1:Y:S02]  /*9030*/  @!P0 SYNCS.PHASECHK.TRANS64 P0, [R9+URZ], R4 ;  /* 0x00000004090085a7 */ /* 0x000e64000800007f */
[----:B-1----:R-:W-:Y:S05]  /*9040*/  @!P0 BRA `(.L_x_160) ;  /* 0xfffffffc00f08947 */ /* 0x002fea000383ffff */
[----:B------:R-:W-:Y:S05]  /*9050*/  BRA `(.L_x_190) ;  /* 0xfffffff000a87947 */ /* 0x000fea000383ffff */
.L_x_161:
[----:B0-----:R0:W1:Y:S02]  /*9060*/  SYNCS.PHASECHK.TRANS64.TRYWAIT P0, [R6+URZ], R5 ;  /* 0x00000005060075a7 */ /* 0x001064000800017f */
[----:B-1----:R-:W-:Y:S05]  /*9070*/  @!P0 NANOSLEEP.SYNCS 0x989680 ;  /* 0x009896800000895d */ /* 0x002fea0003900000 */
[----:B------:R-:W1:Y:S02]  /*9080*/  @!P0 SYNCS.PHASECHK.TRANS64 P0, [R6+URZ], R5 ;  /* 0x00000005060085a7 */ /* 0x000e64000800007f */
[----:B-1----:R-:W-:Y:S05]  /*9090*/  @!P0 BRA `(.L_x_161) ;  /* 0xfffffffc00f08947 */ /* 0x002fea000383ffff */
[----:B------:R-:W-:Y:S05]  /*90a0*/  BRA `(.L_x_191) ;  /* 0xfffffff000b87947 */ /* 0x000fea000383ffff */
.L_x_162:
[----:B0-----:R0:W1:Y:S02]  /*90b0*/  SYNCS.PHASECHK.TRANS64.TRYWAIT P0, [R9+URZ], R4 ;  /* 0x00000004090075a7 */ /* 0x001064000800017f */
[----:B-1----:R-:W-:Y:S05]  /*90c0*/  @!P0 NANOSLEEP.SYNCS 0x989680 ;  /* 0x009896800000895d */ /* 0x002fea0003900000 */
[----:B------:R-:W1:Y:S02]  /*90d0*/  @!P0 SYNCS.PHASECHK.TRANS64 P0, [R9+URZ], R4 ;  /* 0x00000004090085a7 */ /* 0x000e64000800007f */
[----:B-1----:R-:W-:Y:S05]  /*90e0*/  @!P0 BRA `(.L_x_162) ;  /* 0xfffffffc00f08947 */ /* 0x002fea000383ffff */
[----:B------:R-:W-:Y:S05]  /*90f0*/  BRA `(.L_x_192) ;  /* 0xfffffff000c87947 */ /* 0x000fea000383ffff */
.L_x_163:
[----:B0-----:R0:W1:Y:S02]  /*9100*/  SYNCS.PHASECHK.TRANS64.TRYWAIT P0, [R6+URZ], R5 ;  /* 0x00000005060075a7 */ /* 0x001064000800017f */
[----:B-1----:R-:W-:Y:S05]  /*9110*/  @!P0 NANOSLEEP.SYNCS 0x989680 ;  /* 0x009896800000895d */ /* 0x002fea0003900000 */
[----:B------:R-:W1:Y:S02]  /*9120*/  @!P0 SYNCS.PHASECHK.TRANS64 P0, [R6+URZ], R5 ;  /* 0x00000005060085a7 */ /* 0x000e64000800007f */
[----:B-1----:R-:W-:Y:S05]  /*9130*/  @!P0 BRA `(.L_x_163) ;  /* 0xfffffffc00f08947 */ /* 0x002fea000383ffff */
[----:B------:R-:W-:Y:S05]  /*9140*/  BRA `(.L_x_193) ;  /* 0xfffffff000d87947 */ /* 0x000fea000383ffff */
.L_x_164:
[----:B0-----:R0:W1:Y:S02]  /*9150*/  SYNCS.PHASECHK.TRANS64.TRYWAIT P0, [R9+URZ], R4 ;  /* 0x00000004090075a7 */ /* 0x001064000800017f */
[----:B-1----:R-:W-:Y:S05]  /*9160*/  @!P0 NANOSLEEP.SYNCS 0x989680 ;  /* 0x009896800000895d */ /* 0x002fea0003900000 */
[----:B------:R-:W1:Y:S02]  /*9170*/  @!P0 SYNCS.PHASECHK.TRANS64 P0, [R9+URZ], R4 ;  /* 0x00000004090085a7 */ /* 0x000e64000800007f */
[----:B-1----:R-:W-:Y:S05]  /*9180*/  @!P0 BRA `(.L_x_164) ;  /* 0xfffffffc00f08947 */ /* 0x002fea000383ffff */
[----:B------:R-:W-:Y:S05]  /*9190*/  BRA `(.L_x_194) ;  /* 0xfffffff000e87947 */ /* 0x000fea000383ffff */
.L_x_165:
[----:B0-----:R0:W1:Y:S02]  /*91a0*/  SYNCS.PHASECHK.TRANS64.TRYWAIT P0, [R6+URZ], R5 ;  /* 0x00000005060075a7 */ /* 0x001064000800017f */
[----:B-1----:R-:W-:Y:S05]  /*91b0*/  @!P0 NANOSLEEP.SYNCS 0x989680 ;  /* 0x009896800000895d */ /* 0x002fea0003900000 */
[----:B------:R-:W1:Y:S02]  /*91c0*/  @!P0 SYNCS.PHASECHK.TRANS64 P0, [R6+URZ], R5 ;  /* 0x00000005060085a7 */ /* 0x000e64000800007f */
[----:B-1----:R-:W-:Y:S05]  /*91d0*/  @!P0 BRA `(.L_x_165) ;  /* 0xfffffffc00f08947 */ /* 0x002fea000383ffff */
[----:B------:R-:W-:Y:S05]  /*91e0*/  BRA `(.L_x_195) ;  /* 0xfffffff000f87947 */ /* 0x000fea000383ffff */
.L_x_166:
[----:B0-----:R0:W1:Y:S02]  /*91f0*/  SYNCS.PHASECHK.TRANS64.TRYWAIT P0, [R9+URZ], R4 ;  /* 0x00000004090075a7 */ /* 0x001064000800017f */
[----:B-1----:R-:W-:Y:S05]  /*9200*/  @!P0 NANOSLEEP.SYNCS 0x989680 ;  /* 0x009896800000895d */ /* 0x002fea0003900000 */
[----:B------:R-:W1:Y:S02]  /*9210*/  @!P0 SYNCS.PHASECHK.TRANS64 P0, [R9+URZ], R4 ;  /* 0x00000004090085a7 */ /* 0x000e64000800007f */
[----:B-1----:R-:W-:Y:S05]  /*9220*/  @!P0 BRA `(.L_x_166) ;  /* 0xfffffffc00f08947 */ /* 0x002fea000383ffff */
[----:B------:R-:W-:Y:S05]  /*9230*/  BRA `(.L_x_196) ;  /* 0xfffffff400087947 */ /* 0x000fea000383ffff */
.L_x_167:
[----:B0-----:R0:W1:Y:S02]  /*9240*/  SYNCS.PHASECHK.TRANS64.TRYWAIT P0, [R6+URZ], R5 ;  /* 0x00000005060075a7 */ /* 0x001064000800017f */
[----:B-1----:R-:W-:Y:S05]  /*9250*/  @!P0 NANOSLEEP.SYNCS 0x989680 ;  /* 0x009896800000895d */ /* 0x002fea0003900000 */
[----:B------:R-:W1:Y:S02]  /*9260*/  @!P0 SYNCS.PHASECHK.TRANS64 P0, [R6+URZ], R5 ;  /* 0x00000005060085a7 */ /* 0x000e64000800007f */
[----:B-1----:R-:W-:Y:S05]  /*9270*/  @!P0 BRA `(.L_x_167) ;  /* 0xfffffffc00f08947 */ /* 0x002fea000383ffff */
[----:B------:R-:W-:Y:S05]  /*9280*/  BRA `(.L_x_197) ;  /* 0xfffffff400187947 */ /* 0x000fea000383ffff */
.L_x_168:
[----:B0-----:R0:W1:Y:S02]  /*9290*/  SYNCS.PHASECHK.TRANS64.TRYWAIT P0, [R9+URZ], R4 ;  /* 0x00000004090075a7 */ /* 0x001064000800017f */
[----:B-1----:R-:W-:Y:S05]  /*92a0*/  @!P0 NANOSLEEP.SYNCS 0x989680 ;  /* 0x009896800000895d */ /* 0x002fea0003900000 */
[----:B------:R-:W1:Y:S02]  /*92b0*/  @!P0 SYNCS.PHASECHK.TRANS64 P0, [R9+URZ], R4 ;  /* 0x00000004090085a7 */ /* 0x000e64000800007f */
[----:B-1----:R-:W-:Y:S05]  /*92c0*/  @!P0 BRA `(.L_x_168) ;  /* 0xfffffffc00f08947 */ /* 0x002fea000383ffff */
[----:B------:R-:W-:Y:S05]  /*92d0*/  BRA `(.L_x_198) ;  /* 0xfffffff400287947 */ /* 0x000fea000383ffff */
.L_x_169:
[----:B0-----:R0:W1:Y:S02]  /*92e0*/  SYNCS.PHASECHK.TRANS64.TRYWAIT P0, [R6+URZ], R5 ;  /* 0x00000005060075a7 */ /* 0x001064000800017f */
[----:B-1----:R-:W-:Y:S05]  /*92f0*/  @!P0 NANOSLEEP.SYNCS 0x989680 ;  /* 0x009896800000895d */ /* 0x002fea0003900000 */
[----:B------:R-:W1:Y:S02]  /*9300*/  @!P0 SYNCS.PHASECHK.TRANS64 P0, [R6+URZ], R5 ;  /* 0x00000005060085a7 */ /* 0x000e64000800007f */
[----:B-1----:R-:W-:Y:S05]  /*9310*/  @!P0 BRA `(.L_x_169) ;  /* 0xfffffffc00f08947 */ /* 0x002fea000383ffff */
[----:B------:R-:W-:Y:S05]  /*9320*/  BRA `(.L_x_199) ;  /* 0xfffffff400387947 */ /* 0x000fea000383ffff */
.L_x_170:
[----:B0-----:R0:W1:Y:S02]  /*9330*/  SYNCS.PHASECHK.TRANS64.TRYWAIT P0, [R9+URZ], R4 ;  /* 0x00000004090075a7 */ /* 0x001064000800017f */
[----:B-1----:R-:W-:Y:S05]  /*9340*/  @!P0 NANOSLEEP.SYNCS 0x989680 ;  /* 0x009896800000895d */ /* 0x002fea0003900000 */
[----:B------:R-:W1:Y:S02]  /*9350*/  @!P0 SYNCS.PHASECHK.TRANS64 P0, [R9+URZ], R4 ;  /* 0x00000004090085a7 */ /* 0x000e64000800007f */
[----:B-1----:R-:W-:Y:S05]  /*9360*/  @!P0 BRA `(.L_x_170) ;  /* 0xfffffffc00f08947 */ /* 0x002fea000383ffff */
[----:B------:R-:W-:Y:S05]  /*9370*/  BRA `(.L_x_200) ;  /* 0xfffffff400487947 */ /* 0x000fea000383ffff */
.L_x_171:
[----:B0-----:R0:W1:Y:S02]  /*9380*/  SYNCS.PHASECHK.TRANS64.TRYWAIT P0, [R6+URZ], R5 ;  /* 0x00000005060075a7 */ /* 0x001064000800017f */
[----:B-1----:R-:W-:Y:S05]  /*9390*/  @!P0 NANOSLEEP.SYNCS 0x989680 ;  /* 0x009896800000895d */ /* 0x002fea0003900000 */
[----:B------:R-:W1:Y:S02]  /*93a0*/  @!P0 SYNCS.PHASECHK.TRANS64 P0, [R6+URZ], R5 ;  /* 0x00000005060085a7 */ /* 0x000e64000800007f */
[----:B-1----:R-:W-:Y:S05]  /*93b0*/  @!P0 BRA `(.L_x_171) ;  /* 0xfffffffc00f08947 */ /* 0x002fea000383ffff */
[----:B------:R-:W-:Y:S05]  /*93c0*/  BRA `(.L_x_201) ;  /* 0xfffffff400587947 */ /* 0x000fea000383ffff */
.L_x_172:
[----:B0-----:R0:W1:Y:S02]  /*93d0*/  SYNCS.PHASECHK.TRANS64.TRYWAIT P0, [R9+URZ], R4 ;  /* 0x00000004090075a7 */ /* 0x001064000800017f */
[----:B-1----:R-:W-:Y:S05]  /*93e0*/  @!P0 NANOSLEEP.SYNCS 0x989680 ;  /* 0x009896800000895d */ /* 0x002fea0003900000 */
[----:B------:R-:W1:Y:S02]  /*93f0*/  @!P0 SYNCS.PHASECHK.TRANS64 P0, [R9+URZ], R4 ;  /* 0x00000004090085a7 */ /* 0x000e64000800007f */
[----:B-1----:R-:W-:Y:S05]  /*9400*/  @!P0 BRA `(.L_x_172) ;  /* 0xfffffffc00f08947 */ /* 0x002fea000383ffff */
[----:B------:R-:W-:Y:S05]  /*9410*/  BRA `(.L_x_202) ;  /* 0xfffffff400687947 */ /* 0x000fea000383ffff */
.L_x_173:
[----:B0-----:R0:W1:Y:S02]  /*9420*/  SYNCS.PHASECHK.TRANS64.TRYWAIT P0, [R6+URZ], R5 ;  /* 0x00000005060075a7 */ /* 0x001064000800017f */
[----:B-1----:R-:W-:Y:S05]  /*9430*/  @!P0 NANOSLEEP.SYNCS 0x989680 ;  /* 0x009896800000895d */ /* 0x002fea0003900000 */
[----:B------:R-:W1:Y:S02]  /*9440*/  @!P0 SYNCS.PHASECHK.TRANS64 P0, [R6+URZ], R5 ;  /* 0x00000005060085a7 */ /* 0x000e64000800007f */
[----:B-1----:R-:W-:Y:S05]  /*9450*/  @!P0 BRA `(.L_x_173) ;  /* 0xfffffffc00f08947 */ /* 0x002fea000383ffff */
[----:B------:R-:W-:Y:S05]  /*9460*/  BRA `(.L_x_203) ;  /* 0xfffffff400787947 */ /* 0x000fea000383ffff */
.L_x_174:
[----:B0-----:R0:W1:Y:S02]  /*9470*/  SYNCS.PHASECHK.TRANS64.TRYWAIT P0, [R9+URZ], R4 ;  /* 0x00000004090075a7 */ /* 0x001064000800017f */
[----:B-1----:R-:W-:Y:S05]  /*9480*/  @!P0 NANOSLEEP.SYNCS 0x989680 ;  /* 0x009896800000895d */ /* 0x002fea0003900000 */
[----:B------:R-:W1:Y:S02]  /*9490*/  @!P0 SYNCS.PHASECHK.TRANS64 P0, [R9+URZ], R4 ;  /* 0x00000004090085a7 */ /* 0x000e64000800007f */
[----:B-1----:R-:W-:Y:S05]  /*94a0*/  @!P0 BRA `(.L_x_174) ;  /* 0xfffffffc00f08947 */ /* 0x002fea000383ffff */
[----:B------:R-:W-:Y:S05]  /*94b0*/  BRA `(.L_x_204) ;  /* 0xfffffff400887947 */ /* 0x000fea000383ffff */
.L_x_175:
[----:B0-----:R0:W1:Y:S02]  /*94c0*/  SYNCS.PHASECHK.TRANS64.TRYWAIT P0, [R10+URZ], R5 ;  /* 0x000000050a0075a7 */ /* 0x001064000800017f */
[----:B-1----:R-:W-:Y:S05]  /*94d0*/  @!P0 NANOSLEEP.SYNCS 0x989680 ;  /* 0x009896800000895d */ /* 0x002fea0003900000 */
[----:B------:R-:W1:Y:S02]  /*94e0*/  @!P0 SYNCS.PHASECHK.TRANS64 P0, [R10+URZ], R5 ;  /* 0x000000050a0085a7 */ /* 0x000e64000800007f */
[----:B-1----:R-:W-:Y:S05]  /*94f0*/  @!P0 BRA `(.L_x_175) ;  /* 0xfffffffc00f08947 */ /* 0x002fea000383ffff */
[----:B------:R-:W-:Y:S05]  /*9500*/  BRA `(.L_x_205) ;  /* 0xfffffff400987947 */ /* 0x000fea000383ffff */
.L_x_176:
[----:B-1----:R1:W2:Y:S02]  /*9510*/  SYNCS.PHASECHK.TRANS64.TRYWAIT P0, [R11+URZ], R6 ;  /* 0x000000060b0075a7 */ /* 0x0022a4000800017f */
[----:B--2---:R-:W-:Y:S05]  /*9520*/  @!P0 NANOSLEEP.SYNCS 0x989680 ;  /* 0x009896800000895d */ /* 0x004fea0003900000 */
[----:B------:R-:W2:Y:S02]  /*9530*/  @!P0 SYNCS.PHASECHK.TRANS64 P0, [R11+URZ], R6 ;  /* 0x000000060b0085a7 */ /* 0x000ea4000800007f */
[----:B--2---:R-:W-:Y:S05]  /*9540*/  @!P0 BRA `(.L_x_176) ;  /* 0xfffffffc00f08947 */ /* 0x004fea000383ffff */
[----:B------:R-:W-:Y:S05]  /*9550*/  BRA `(.L_x_206) ;  /* 0xfffffff400a07947 */ /* 0x000fea000383ffff */
.L_x_207:
[----:B------:R-:W-:-:S00]  /*9560*/  BRA `(.L_x_207) ;  /* 0xfffffffc00fc7947 */ /* 0x000fc0000383ffff */
[----:B------:R-:W-:-:S00]  /*9570*/  NOP ;  /* 0x0000000000007918 */ /* 0x000fc00000000000 */
        /* <DEDUP_REMOVED lines=8> */
.L_x_208:


//--------------------- .nv.shared._ZN7cutlass13device_kernelINS_4gemm6kernel13GemmUniversalIN4cute5tupleIJiiiiEEENS1_10collective13CollectiveMmaINS1_37MainloopSm90TmaGmmaWarpSpecializedFP8ILi23ENS5_IJNS4_1CILi1EEESB_SB_EEENS1_35KernelTmaWarpSpecializedCooperativeEEENS5_IJNSA_ILi256EEENSA_ILi48EEENSA_ILi32EEEEEENS_12float_e4m3_tENS5_IJlSB_lEEESJ_SK_NS4_8TiledMMAINS4_8MMA_AtomIJNS4_4SM904GMMA30MMA_64x16x32_F32E4M3E4M3_SS_TNILNSO_7ScaleInE1ELSQ_1EEEEEENS4_6LayoutINS5_IJNSA_ILi2EEESB_SB_EEENS5_IJSB_NSA_ILi0EEESW_EEEEENS5_IJNS4_10UnderscoreESZ_SZ_EEEEENS4_13SM90_TMA_LOADENS4_14ComposedLayoutINS4_7SwizzleILi1ELi4ELi3EEENS4_18smem_ptr_flag_bitsILi8EEENST_INS5_IJNSA_ILi8EEESH_EEENS5_IJSH_SB_EEEEEEEvNS4_8identityES12_S1C_vS1D_EENS_8epilogue10collective6detail29Sm90TmaWarpSpecializedAdapterINS1G_15DefaultEpilogueISJ_SK_SK_NS1F_6thread17LinearCombinationISJ_Li1EffLNS1K_9ScaleType4KindE0ELNS_15FloatRoundStyleE2ESJ_EENS1_15EpilogueDefaultEEEEEvvEEEEvNT_6ParamsE --------------------------
	.section	.nv.shared._ZN7cutlass13device_kernelINS_4gemm6kernel13GemmUniversalIN4cute5tupleIJiiiiEEENS1_10collective13CollectiveMmaINS1_37MainloopSm90TmaGmmaWarpSpecializedFP8ILi23ENS5_IJNS4_1CILi1EEESB_SB_EEENS1_35KernelTmaWarpSpecializedCooperativeEEENS5_IJNSA_ILi256EEENSA_ILi48EEENSA_ILi32EEEEEENS_12float_e4m3_tENS5_IJlSB_lEEESJ_SK_NS4_8TiledMMAINS4_8MMA_AtomIJNS4_4SM904GMMA30MMA_64x16x32_F32E4M3E4M3_SS_TNILNSO_7ScaleInE1ELSQ_1EEEEEENS4_6LayoutINS5_IJNSA_ILi2EEESB_SB_EEENS5_IJSB_NSA_ILi0EEESW_EEEEENS5_IJNS4_10UnderscoreESZ_SZ_EEEEENS4_13SM90_TMA_LOADENS4_14ComposedLayoutINS4_7SwizzleILi1ELi4ELi3EEENS4_18smem_ptr_flag_bitsILi8EEENST_INS5_IJNSA_ILi8EEESH_EEENS5_IJSH_SB_EEEEEEEvNS4_8identityES12_S1C_vS1D_EENS_8epilogue10collective6detail29Sm90TmaWarpSpecializedAdapterINS1G_15DefaultEpilogueISJ_SK_SK_NS1F_6thread17LinearCombinationISJ_Li1EffLNS1K_9ScaleType4KindE0ELNS_15FloatRoundStyleE2ESJ_EENS1_15EpilogueDefaultEEEEEvvEEEEvNT_6ParamsE,"aw",@nobits
	.sectionflags	@""
	.align	16
	.zero		1024


//--------------------- .nv.shared.reserved.0     --------------------------
	.section	.nv.shared.reserved.0,"aw",@nobits
	.weak		__nv_reservedSMEM_offset_0_alias
	.size		__nv_reservedSMEM_offset_0_alias, 0, 0
	.other		__nv_reservedSMEM_offset_0_alias,@"STO_CUDA_RESERVED_SHARED STV_DEFAULT"
__nv_reservedSMEM_offset_0_alias:
	.zero		0


//--------------------- .nv.global                --------------------------
	.section	.nv.global,"aw",@nobits
.nv.global:
	.type		_ZN39_INTERNAL_950f7230_4_k_cu_988adedf_58334cute1_E,@object
	.size		_ZN39_INTERNAL_950f7230_4_k_cu_988adedf_58334cute1_E,(_ZN39_INTERNAL_950f7230_4_k_cu_988adedf_58334cuda3std3__45__cpo6cbeginE - _ZN39_INTERNAL_950f7230_4_k_cu_988adedf_58334cute1_E)
_ZN39_INTERNAL_950f7230_4_k_cu_988adedf_58334cute1_E:
	.zero		1
	.type		_ZN39_INTERNAL_950f7230_4_k_cu_988adedf_58334cuda3std3__45__cpo6cbeginE,@object
	.size		_ZN39_INTERNAL_950f7230_4_k_cu_988adedf_58334cuda3std3__45__cpo6cbeginE,(_ZN39_INTERNAL_950f7230_4_k_cu_988adedf_58334cuda3std3__48in_placeE - _ZN39_INTERNAL_950f7230_4_k_cu_988adedf_58334cuda3std3__45__cpo6cbeginE)
_ZN39_INTERNAL_950f7230_4_k_cu_988adedf_58334cuda3std3__45__cpo6cbeginE:
	.zero		1
	.type		_ZN39_INTERNAL_950f7230_4_k_cu_988adedf_58334cuda3std3__48in_placeE,@object
	.size		_ZN39_INTERNAL_950f7230_4_k_cu_988adedf_58334cuda3std3__48in_placeE,(_ZN39_INTERNAL_950f7230_4_k_cu_988adedf_58334cuda3std6ranges3__45__cpo9iter_moveE - _ZN39_INTERNAL_950f7230_4_k_cu_988adedf_58334cuda3std3__48in_placeE)
_ZN39_INTERNAL_950f7230_4_k_cu_988adedf_58334cuda3std3__48in_placeE:
	.zero		1
	.type		_ZN39_INTERNAL_950f7230_4_k_cu_988adedf_58334cuda3std6ranges3__45__cpo9iter_moveE,@object
	.size		_ZN39_INTERNAL_950f7230_4_k_cu_988adedf_58334cuda3std6ranges3__45__cpo9iter_moveE,(_ZN39_INTERNAL_950f7230_4_k_cu_988adedf_58334cuda3std3__45__cpo5beginE - _ZN39_INTERNAL_950f7230_4_k_cu_988adedf_58334cuda3std6ranges3__45__cpo9iter_moveE)
_ZN39_INTERNAL_950f7230_4_k_cu_988adedf_58334cuda3std6ranges3__45__cpo9iter_moveE:
	.zero		1
	.type		_ZN39_INTERNAL_950f7230_4_k_cu_988adedf_58334cuda3std3__45__cpo5beginE,@object
	.size		_ZN39_INTERNAL_950f7230_4_k_cu_988adedf_58334cuda3std3__45__cpo5beginE,(_ZN39_INTERNAL_950f7230_4_k_cu_988adedf_58334cuda3std3__441_GLOBAL__N__950f7230_4_k_cu_988adedf_58336ignoreE - _ZN39_INTERNAL_950f7230_4_k_cu_988adedf_58334cuda3std3__45__cpo5beginE)
_ZN39_INTERNAL_950f7230_4_k_cu_988adedf_58334cuda3std3__45__cpo5beginE:
	.zero		1
	.type		_ZN39_INTERNAL_950f7230_4_k_cu_988adedf_58334cuda3std3__441_GLOBAL__N__950f7230_4_k_cu_988adedf_58336ignoreE,@object
	.size		_ZN39_INTERNAL_950f7230_4_k_cu_988adedf_58334cuda3std3__441_GLOBAL__N__950f7230_4_k_cu_988adedf_58336ignoreE,(_ZN39_INTERNAL_950f7230_4_k_cu_988adedf_58334cute7productE - _ZN39_INTERNAL_950f7230_4_k_cu_988adedf_58334cuda3std3__441_GLOBAL__N__950f7230_4_k_cu_988adedf_58336ignoreE)
_ZN39_INTERNAL_950f7230_4_k_cu_988adedf_58334cuda3std3__441_GLOBAL__N__950f7230_4_k_cu_988adedf_58336ignoreE:
	.zero		1
	.type		_ZN39_INTERNAL_950f7230_4_k_cu_988adedf_58334cute7productE,@object
	.size		_ZN39_INTERNAL_950f7230_4_k_cu_988adedf_58334cute7productE,(_ZN39_INTERNAL_950f7230_4_k_cu_988adedf_58334cuda3std3__45__cpo3endE - _ZN39_INTERNAL_950f7230_4_k_cu_988adedf_58334cute7productE)
_ZN39_INTERNAL_950f7230_4_k_cu_988adedf_58334cute7productE:
	.zero		1
	.type		_ZN39_INTERNAL_950f7230_4_k_cu_988adedf_58334cuda3std3__45__cpo3endE,@object
	.size		_ZN39_INTERNAL_950f7230_4_k_cu_988adedf_58334cuda3std3__45__cpo3endE,(_ZN39_INTERNAL_950f7230_4_k_cu_988adedf_58334cuda3std3__419piecewise_constructE - _ZN39_INTERNAL_950f7230_4_k_cu_988adedf_58334cuda3std3__45__cpo3endE)
_ZN39_INTERNAL_950f7230_4_k_cu_988adedf_58334cuda3std3__45__cpo3endE:
	.zero		1
	.type		_ZN39_INTERNAL_950f7230_4_k_cu_988adedf_58334cuda3std3__419piecewise_constructE,@object
	.size		_ZN39_INTERNAL_950f7230_4_k_cu_988adedf_58334cuda3std3__419piecewise_constructE,(_ZN39_INTERNAL_950f7230_4_k_cu_988adedf_58334cuda3std3__45__cpo4cendE - _ZN39_INTERNAL_950f7230_4_k_cu_988adedf_58334cuda3std3__419piecewise_constructE)
_ZN39_INTERNAL_950f7230_4_k_cu_988adedf_58334cuda3std3__419piecewise_constructE:
	.zero		1
	.type		_ZN39_INTERNAL_950f7230_4_k_cu_988adedf_58334cuda3std3__45__cpo4cendE,@object
	.size		_ZN39_INTERNAL_950f7230_4_k_cu_988adedf_58334cuda3std3__45__cpo4cendE,(_ZN39_INTERNAL_950f7230_4_k_cu_988adedf_58334cuda3std6ranges3__45__cpo4swapE - _ZN39_INTERNAL_950f7230_4_k_cu_988adedf_58334cuda3std3__45__cpo4cendE)
_ZN39_INTERNAL_950f7230_4_k_cu_988adedf_58334cuda3std3__45__cpo4cendE:
	.zero		1
	.type		_ZN39_INTERNAL_950f7230_4_k_cu_988adedf_58334cuda3std6ranges3__45__cpo4swapE,@object
	.size		_ZN39_INTERNAL_950f7230_4_k_cu_988adedf_58334cuda3std6ranges3__45__cpo4swapE,(.L_7 - _ZN39_INTERNAL_950f7230_4_k_cu_988adedf_58334cuda3std6ranges3__45__cpo4swapE)
_ZN39_INTERNAL_950f7230_4_k_cu_988adedf_58334cuda3std6ranges3__45__cpo4swapE:
	.zero		1
.L_7:


//--------------------- .nv.constant0._ZN7cutlass13device_kernelINS_4gemm6kernel13GemmUniversalIN4cute5tupleIJiiiiEEENS1_10collective13CollectiveMmaINS1_37MainloopSm90TmaGmmaWarpSpecializedFP8ILi23ENS5_IJNS4_1CILi1EEESB_SB_EEENS1_35KernelTmaWarpSpecializedCooperativeEEENS5_IJNSA_ILi256EEENSA_ILi48EEENSA_ILi32EEEEEENS_12float_e4m3_tENS5_IJlSB_lEEESJ_SK_NS4_8TiledMMAINS4_8MMA_AtomIJNS4_4SM904GMMA30MMA_64x16x32_F32E4M3E4M3_SS_TNILNSO_7ScaleInE1ELSQ_1EEEEEENS4_6LayoutINS5_IJNSA_ILi2EEESB_SB_EEENS5_IJSB_NSA_ILi0EEESW_EEEEENS5_IJNS4_10UnderscoreESZ_SZ_EEEEENS4_13SM90_TMA_LOADENS4_14ComposedLayoutINS4_7SwizzleILi1ELi4ELi3EEENS4_18smem_ptr_flag_bitsILi8EEENST_INS5_IJNSA_ILi8EEESH_EEENS5_IJSH_SB_EEEEEEEvNS4_8identityES12_S1C_vS1D_EENS_8epilogue10collective6detail29Sm90TmaWarpSpecializedAdapterINS1G_15DefaultEpilogueISJ_SK_SK_NS1F_6thread17LinearCombinationISJ_Li1EffLNS1K_9ScaleType4KindE0ELNS_15FloatRoundStyleE2ESJ_EENS1_15EpilogueDefaultEEEEEvvEEEEvNT_6ParamsE --------------------------
	.section	.nv.constant0._ZN7cutlass13device_kernelINS_4gemm6kernel13GemmUniversalIN4cute5tupleIJiiiiEEENS1_10collective13CollectiveMmaINS1_37MainloopSm90TmaGmmaWarpSpecializedFP8ILi23ENS5_IJNS4_1CILi1EEESB_SB_EEENS1_35KernelTmaWarpSpecializedCooperativeEEENS5_IJNSA_ILi256EEENSA_ILi48EEENSA_ILi32EEEEEENS_12float_e4m3_tENS5_IJlSB_lEEESJ_SK_NS4_8TiledMMAINS4_8MMA_AtomIJNS4_4SM904GMMA30MMA_64x16x32_F32E4M3E4M3_SS_TNILNSO_7ScaleInE1ELSQ_1EEEEEENS4_6LayoutINS5_IJNSA_ILi2EEESB_SB_EEENS5_IJSB_NSA_ILi0EEESW_EEEEENS5_IJNS4_10UnderscoreESZ_SZ_EEEEENS4_13SM90_TMA_LOADENS4_14ComposedLayoutINS4_7SwizzleILi1ELi4ELi3EEENS4_18smem_ptr_flag_bitsILi8EEENST_INS5_IJNSA_ILi8EEESH_EEENS5_IJSH_SB_EEEEEEEvNS4_8identityES12_S1C_vS1D_EENS_8epilogue10collective6detail29Sm90TmaWarpSpecializedAdapterINS1G_15DefaultEpilogueISJ_SK_SK_NS1F_6thread17LinearCombinationISJ_Li1EffLNS1K_9ScaleType4KindE0ELNS_15FloatRoundStyleE2ESJ_EENS1_15EpilogueDefaultEEEEEvvEEEEvNT_6ParamsE,"a",@progbits
	.sectionflags	@""
	.align	4
.nv.constant0._ZN7cutlass13device_kernelINS_4gemm6kernel13GemmUniversalIN4cute5tupleIJiiiiEEENS1_10collective13CollectiveMmaINS1_37MainloopSm90TmaGmmaWarpSpecializedFP8ILi23ENS5_IJNS4_1CILi1EEESB_SB_EEENS1_35KernelTmaWarpSpecializedCooperativeEEENS5_IJNSA_ILi256EEENSA_ILi48EEENSA_ILi32EEEEEENS_12float_e4m3_tENS5_IJlSB_lEEESJ_SK_NS4_8TiledMMAINS4_8MMA_AtomIJNS4_4SM904GMMA30MMA_64x16x32_F32E4M3E4M3_SS_TNILNSO_7ScaleInE1ELSQ_1EEEEEENS4_6LayoutINS5_IJNSA_ILi2EEESB_SB_EEENS5_IJSB_NSA_ILi0EEESW_EEEEENS5_IJNS4_10UnderscoreESZ_SZ_EEEEENS4_13SM90_TMA_LOADENS4_14ComposedLayoutINS4_7SwizzleILi1ELi4ELi3EEENS4_18smem_ptr_flag_bitsILi8EEENST_INS5_IJNSA_ILi8EEESH_EEENS5_IJSH_SB_EEEEEEEvNS4_8identityES12_S1C_vS1D_EENS_8epilogue10collective6detail29Sm90TmaWarpSpecializedAdapterINS1G_15DefaultEpilogueISJ_SK_SK_NS1F_6thread17LinearCombinationISJ_Li1EffLNS1K_9ScaleType4KindE0ELNS_15FloatRoundStyleE2ESJ_EENS1_15EpilogueDefaultEEEEEvvEEEEvNT_6ParamsE:
	.zero		1664


//--------------------- SYMBOLS --------------------------

	.type		.nv.reservedSmem.offset0,@object
	.size		.nv.reservedSmem.offset0,0x4
